// auto-generated by cutlass_sweep.conv — config: {"arch": "sm_100", "cluster_m": 1, "cluster_n": 1, "conv_kind": "fprop", "dtype": "tf32", "ndim": 3, "tile_k": 32, "tile_m": 64, "tile_n": 64}
#include "cutlass/cutlass.h"
#include "cute/tensor.hpp"
#include "cutlass/kernel_hardware_info.hpp"
#include "cutlass/conv/convolution.h"
#include "cutlass/conv/dispatch_policy.hpp"
#include "cutlass/conv/collective/collective_builder.hpp"
#include "cutlass/conv/kernel/conv_universal.hpp"
#include "cutlass/conv/device/conv_universal_adapter.hpp"
#include "cutlass/epilogue/collective/collective_builder.hpp"

using namespace cute;
using Elem = cutlass::tfloat32_t;
using Acc  = float;
using LayoutAB = cutlass::layout::TensorNDHWC;
using LayoutC  = cutlass::layout::TensorNDHWC;
constexpr auto ConvOp = cutlass::conv::Operator::kFprop;
using TileShape    = Shape<_64, _64, Shape<_32>>;
using ClusterShape = Shape<_1, _1, _1>;

using CollectiveEpilogue = typename cutlass::epilogue::collective::CollectiveBuilder<
    cutlass::arch::Sm100, cutlass::arch::OpClassTensorOp,
    TileShape, ClusterShape,
    cutlass::epilogue::collective::EpilogueTileAuto,
    Acc, Acc,
    Elem, LayoutC, 128 / cutlass::sizeof_bits<Elem>::value,
    Elem, LayoutC, 128 / cutlass::sizeof_bits<Elem>::value,
    cutlass::epilogue::collective::EpilogueScheduleAuto
  >::CollectiveOp;

using CollectiveMainloop = typename cutlass::conv::collective::CollectiveBuilder<
    cutlass::arch::Sm100, cutlass::arch::OpClassTensorOp, ConvOp,
    Elem, LayoutAB, 128 / cutlass::sizeof_bits<Elem>::value,
    Elem, LayoutAB, 128 / cutlass::sizeof_bits<Elem>::value,
    Acc,
    TileShape, ClusterShape,
    cutlass::conv::collective::StageCountAutoCarveout<
        static_cast<int>(sizeof(typename CollectiveEpilogue::SharedStorage))>,
    cutlass::conv::collective::KernelScheduleAuto
  >::CollectiveOp;

using ProblemShape = cutlass::conv::ConvProblemShape<
    ConvOp, CollectiveMainloop::DispatchPolicy::NumSpatialDimensions>;
using ConvKernel = cutlass::conv::kernel::ConvUniversal<
    ProblemShape, CollectiveMainloop, CollectiveEpilogue>;
using Conv = cutlass::conv::device::ConvUniversalAdapter<ConvKernel>;

auto* _anchor = &cutlass::device_kernel<ConvKernel>;


// ===== COMPILED SASS (sm_100a) =====

	.target	sm_100a

	.elftype	@"ET_EXEC"


//--------------------- .note.nv.tkinfo           --------------------------
	.section	.note.nv.tkinfo,"",@"SHT_NOTE"
	.sectionflags	@"SHF_NOTE_NV_TKINFO"
	.tkinfo
        /*0018*/ 	.word	0x00000002
        /*0030*/ 	.string	""
        /*0030*/ 	.string	"ptxas"
        /*0030*/ 	.string	"Cuda compilation tools, release 13.0, V13.0.88"
        /*0030*/ 	.string	"Build cuda_13.0.r13.0/compiler.36424714_0"
        /*0030*/ 	.string	"-arch sm_100a -m 64 "



//--------------------- .note.nv.cuinfo           --------------------------
	.section	.note.nv.cuinfo,"",@"SHT_NOTE"
	.sectionflags	@"SHF_NOTE_NV_CUINFO"
        /*0018*/ 	.short	0x0002
        /*001a*/ 	.short	0x0064
        /*001c*/ 	.short	0x0082
	.zero		2


//--------------------- .nv.info                  --------------------------
	.section	.nv.info,"",@"SHT_CUDA_INFO"
	.align	4


	//----- nvinfo : EIATTR_REGCOUNT
	.align		4
        /*0000*/ 	.byte	0x04, 0x2f
        /*0002*/ 	.short	(.L_19 - .L_18)
	.align		4
.L_18:
        /*0004*/ 	.word	index@(_ZN7cutlass13device_kernelINS_4conv6kernel13ConvUniversalINS1_16ConvProblemShapeILNS1_8OperatorE0ELi3EEENS1_10collective14CollectiveConvINS1_47MainloopSm100TmaUmmaWarpSpecializedImplicitGemmILS5_0ELi12ELi3ELi1ELi2EN4cute5tupleIJNSA_1CILi1EEESD_SD_EEEEENSB_IJNSC_ILi64EEESG_NSB_IJNSC_ILi32EEEEEEEEENS_10tfloat32_tESK_NSA_8TiledMMAINSA_8MMA_AtomIJNSA_17SM100_MMA_TF32_SSISK_SK_fLi64ELi64ELNSA_4UMMA5MajorE0ELSP_0ELNSO_7ScaleInE0ELSQ_0EEEEEENSA_6LayoutISE_NSB_IJNSC_ILi0EEESU_SU_EEEEENSB_IJNSA_10UnderscoreESX_SX_EEEEENS7_6detail27Sm100ImplicitGemmTileTraitsINSA_20SM90_TMA_LOAD_IM2COLENSA_14ComposedLayoutINSA_7SwizzleILi3ELi4ELi3EEENSA_18smem_ptr_flag_bitsILi32EEENST_INSB_IJNSC_ILi8EEESH_EEENSB_IJSH_SD_EEEEEEEvEENS11_INSA_13SM90_TMA_LOADES1C_vEEEENS_8epilogue10collective18CollectiveEpilogueINS1H_23Sm100TmaWarpSpecializedILi3ELi2ELi16ELb1ELb0EEEJSJ_NSB_IJNST_ISG_SD_EENST_ISH_SD_EEEEESK_NSB_IJNSB_IJllllEEESD_SU_EEESK_S1Q_NS1H_6fusion15FusionCallbacksIS1L_NS1R_17LinearCombinationISK_fSK_fLNS_15FloatRoundStyleE2EEESJ_S1O_JEEENSA_5SM1004TMEM4LOAD26SM100_TMEM_LOAD_16dp128b8xES12_S1C_NSA_17SM75_U32x4_LDSM_NENSA_21SM90_TMA_STORE_IM2COLES1C_NSA_17SM90_U32x4_STSM_NENSA_39AutoVectorizingCopyWithAssumedAlignmentILi128EEEEEEvvEEEEvNT_6ParamsE)
        /*0008*/ 	.word	0x0000005d


	//----- nvinfo : EIATTR_FRAME_SIZE
	.align		4
.L_19:
        /*000c*/ 	.byte	0x04, 0x11
        /*000e*/ 	.short	(.L_21 - .L_20)
	.align		4
.L_20:
        /*0010*/ 	.word	index@($__internal_2_$__cuda_sm10x_tcgen05_guardrail_trap_unallocated_columns_being_dealloced)
        /*0014*/ 	.word	0x00000008


	//----- nvinfo : EIATTR_FRAME_SIZE
	.align		4
.L_21:
        /*0018*/ 	.byte	0x04, 0x11
        /*001a*/ 	.short	(.L_23 - .L_22)
	.align		4
.L_22:
        /*001c*/ 	.word	index@($__internal_1_$__cuda_sm10x_tcgen05_guardrail_trap_phase_invalid_during_alloc)
        /*0020*/ 	.word	0x00000008


	//----- nvinfo : EIATTR_FRAME_SIZE
	.align		4
.L_23:
        /*0024*/ 	.byte	0x04, 0x11
        /*0026*/ 	.short	(.L_25 - .L_24)
	.align		4
.L_24:
        /*0028*/ 	.word	index@($__internal_0_$__cuda_sm10x_tcgen05_guardrail_trap_col_being_dealloced_not_returned_by_alloc)
        /*002c*/ 	.word	0x00000008


	//----- nvinfo : EIATTR_FRAME_SIZE
	.align		4
.L_25:
        /*0030*/ 	.byte	0x04, 0x11
        /*0032*/ 	.short	(.L_27 - .L_26)
	.align		4
.L_26:
        /*0034*/ 	.word	index@(_ZN7cutlass13device_kernelINS_4conv6kernel13ConvUniversalINS1_16ConvProblemShapeILNS1_8OperatorE0ELi3EEENS1_10collective14CollectiveConvINS1_47MainloopSm100TmaUmmaWarpSpecializedImplicitGemmILS5_0ELi12ELi3ELi1ELi2EN4cute5tupleIJNSA_1CILi1EEESD_SD_EEEEENSB_IJNSC_ILi64EEESG_NSB_IJNSC_ILi32EEEEEEEEENS_10tfloat32_tESK_NSA_8TiledMMAINSA_8MMA_AtomIJNSA_17SM100_MMA_TF32_SSISK_SK_fLi64ELi64ELNSA_4UMMA5MajorE0ELSP_0ELNSO_7ScaleInE0ELSQ_0EEEEEENSA_6LayoutISE_NSB_IJNSC_ILi0EEESU_SU_EEEEENSB_IJNSA_10UnderscoreESX_SX_EEEEENS7_6detail27Sm100ImplicitGemmTileTraitsINSA_20SM90_TMA_LOAD_IM2COLENSA_14ComposedLayoutINSA_7SwizzleILi3ELi4ELi3EEENSA_18smem_ptr_flag_bitsILi32EEENST_INSB_IJNSC_ILi8EEESH_EEENSB_IJSH_SD_EEEEEEEvEENS11_INSA_13SM90_TMA_LOADES1C_vEEEENS_8epilogue10collective18CollectiveEpilogueINS1H_23Sm100TmaWarpSpecializedILi3ELi2ELi16ELb1ELb0EEEJSJ_NSB_IJNST_ISG_SD_EENST_ISH_SD_EEEEESK_NSB_IJNSB_IJllllEEESD_SU_EEESK_S1Q_NS1H_6fusion15FusionCallbacksIS1L_NS1R_17LinearCombinationISK_fSK_fLNS_15FloatRoundStyleE2EEESJ_S1O_JEEENSA_5SM1004TMEM4LOAD26SM100_TMEM_LOAD_16dp128b8xES12_S1C_NSA_17SM75_U32x4_LDSM_NENSA_21SM90_TMA_STORE_IM2COLES1C_NSA_17SM90_U32x4_STSM_NENSA_39AutoVectorizingCopyWithAssumedAlignmentILi128EEEEEEvvEEEEvNT_6ParamsE)
        /*0038*/ 	.word	0x00000008


	//----- nvinfo : EIATTR_MIN_STACK_SIZE
	.align		4
.L_27:
        /*003c*/ 	.byte	0x04, 0x12
        /*003e*/ 	.short	(.L_29 - .L_28)
	.align		4
.L_28:
        /*0040*/ 	.word	index@(_ZN7cutlass13device_kernelINS_4conv6kernel13ConvUniversalINS1_16ConvProblemShapeILNS1_8OperatorE0ELi3EEENS1_10collective14CollectiveConvINS1_47MainloopSm100TmaUmmaWarpSpecializedImplicitGemmILS5_0ELi12ELi3ELi1ELi2EN4cute5tupleIJNSA_1CILi1EEESD_SD_EEEEENSB_IJNSC_ILi64EEESG_NSB_IJNSC_ILi32EEEEEEEEENS_10tfloat32_tESK_NSA_8TiledMMAINSA_8MMA_AtomIJNSA_17SM100_MMA_TF32_SSISK_SK_fLi64ELi64ELNSA_4UMMA5MajorE0ELSP_0ELNSO_7ScaleInE0ELSQ_0EEEEEENSA_6LayoutISE_NSB_IJNSC_ILi0EEESU_SU_EEEEENSB_IJNSA_10UnderscoreESX_SX_EEEEENS7_6detail27Sm100ImplicitGemmTileTraitsINSA_20SM90_TMA_LOAD_IM2COLENSA_14ComposedLayoutINSA_7SwizzleILi3ELi4ELi3EEENSA_18smem_ptr_flag_bitsILi32EEENST_INSB_IJNSC_ILi8EEESH_EEENSB_IJSH_SD_EEEEEEEvEENS11_INSA_13SM90_TMA_LOADES1C_vEEEENS_8epilogue10collective18CollectiveEpilogueINS1H_23Sm100TmaWarpSpecializedILi3ELi2ELi16ELb1ELb0EEEJSJ_NSB_IJNST_ISG_SD_EENST_ISH_SD_EEEEESK_NSB_IJNSB_IJllllEEESD_SU_EEESK_S1Q_NS1H_6fusion15FusionCallbacksIS1L_NS1R_17LinearCombinationISK_fSK_fLNS_15FloatRoundStyleE2EEESJ_S1O_JEEENSA_5SM1004TMEM4LOAD26SM100_TMEM_LOAD_16dp128b8xES12_S1C_NSA_17SM75_U32x4_LDSM_NENSA_21SM90_TMA_STORE_IM2COLES1C_NSA_17SM90_U32x4_STSM_NENSA_39AutoVectorizingCopyWithAssumedAlignmentILi128EEEEEEvvEEEEvNT_6ParamsE)
        /*0044*/ 	.word	0x00000008
.L_29:


//--------------------- .nv.compat                --------------------------
	.section	.nv.compat,"",@"SHT_CUDA_COMPAT_INFO"
	.align	4
        /*0000*/ 	.byte	0x02, 0x09, 0x01, 0x00, 0x02, 0x02, 0x02, 0x00, 0x02, 0x05, 0x05, 0x00, 0x03, 0x07, 0x01, 0x01
        /*0010*/ 	.byte	0x02, 0x03, 0x01, 0x00, 0x02, 0x06, 0x01, 0x00, 0x04, 0x0b, 0x08, 0x00, 0x09, 0x00, 0x00, 0x00
        /*0020*/ 	.byte	0x00, 0x00, 0x00, 0x00


//--------------------- .nv.info._ZN7cutlass13device_kernelINS_4conv6kernel13ConvUniversalINS1_16ConvProblemShapeILNS1_8OperatorE0ELi3EEENS1_10collective14CollectiveConvINS1_47MainloopSm100TmaUmmaWarpSpecializedImplicitGemmILS5_0ELi12ELi3ELi1ELi2EN4cute5tupleIJNSA_1CILi1EEESD_SD_EEEEENSB_IJNSC_ILi64EEESG_NSB_IJNSC_ILi32EEEEEEEEENS_10tfloat32_tESK_NSA_8TiledMMAINSA_8MMA_AtomIJNSA_17SM100_MMA_TF32_SSISK_SK_fLi64ELi64ELNSA_4UMMA5MajorE0ELSP_0ELNSO_7ScaleInE0ELSQ_0EEEEEENSA_6LayoutISE_NSB_IJNSC_ILi0EEESU_SU_EEEEENSB_IJNSA_10UnderscoreESX_SX_EEEEENS7_6detail27Sm100ImplicitGemmTileTraitsINSA_20SM90_TMA_LOAD_IM2COLENSA_14ComposedLayoutINSA_7SwizzleILi3ELi4ELi3EEENSA_18smem_ptr_flag_bitsILi32EEENST_INSB_IJNSC_ILi8EEESH_EEENSB_IJSH_SD_EEEEEEEvEENS11_INSA_13SM90_TMA_LOADES1C_vEEEENS_8epilogue10collective18CollectiveEpilogueINS1H_23Sm100TmaWarpSpecializedILi3ELi2ELi16ELb1ELb0EEEJSJ_NSB_IJNST_ISG_SD_EENST_ISH_SD_EEEEESK_NSB_IJNSB_IJllllEEESD_SU_EEESK_S1Q_NS1H_6fusion15FusionCallbacksIS1L_NS1R_17LinearCombinationISK_fSK_fLNS_15FloatRoundStyleE2EEESJ_S1O_JEEENSA_5SM1004TMEM4LOAD26SM100_TMEM_LOAD_16dp128b8xES12_S1C_NSA_17SM75_U32x4_LDSM_NENSA_21SM90_TMA_STORE_IM2COLES1C_NSA_17SM90_U32x4_STSM_NENSA_39AutoVectorizingCopyWithAssumedAlignmentILi128EEEEEEvvEEEEvNT_6ParamsE --------------------------
	.section	.nv.info._ZN7cutlass13device_kernelINS_4conv6kernel13ConvUniversalINS1_16ConvProblemShapeILNS1_8OperatorE0ELi3EEENS1_10collective14CollectiveConvINS1_47MainloopSm100TmaUmmaWarpSpecializedImplicitGemmILS5_0ELi12ELi3ELi1ELi2EN4cute5tupleIJNSA_1CILi1EEESD_SD_EEEEENSB_IJNSC_ILi64EEESG_NSB_IJNSC_ILi32EEEEEEEEENS_10tfloat32_tESK_NSA_8TiledMMAINSA_8MMA_AtomIJNSA_17SM100_MMA_TF32_SSISK_SK_fLi64ELi64ELNSA_4UMMA5MajorE0ELSP_0ELNSO_7ScaleInE0ELSQ_0EEEEEENSA_6LayoutISE_NSB_IJNSC_ILi0EEESU_SU_EEEEENSB_IJNSA_10UnderscoreESX_SX_EEEEENS7_6detail27Sm100ImplicitGemmTileTraitsINSA_20SM90_TMA_LOAD_IM2COLENSA_14ComposedLayoutINSA_7SwizzleILi3ELi4ELi3EEENSA_18smem_ptr_flag_bitsILi32EEENST_INSB_IJNSC_ILi8EEESH_EEENSB_IJSH_SD_EEEEEEEvEENS11_INSA_13SM90_TMA_LOADES1C_vEEEENS_8epilogue10collective18CollectiveEpilogueINS1H_23Sm100TmaWarpSpecializedILi3ELi2ELi16ELb1ELb0EEEJSJ_NSB_IJNST_ISG_SD_EENST_ISH_SD_EEEEESK_NSB_IJNSB_IJllllEEESD_SU_EEESK_S1Q_NS1H_6fusion15FusionCallbacksIS1L_NS1R_17LinearCombinationISK_fSK_fLNS_15FloatRoundStyleE2EEESJ_S1O_JEEENSA_5SM1004TMEM4LOAD26SM100_TMEM_LOAD_16dp128b8xES12_S1C_NSA_17SM75_U32x4_LDSM_NENSA_21SM90_TMA_STORE_IM2COLES1C_NSA_17SM90_U32x4_STSM_NENSA_39AutoVectorizingCopyWithAssumedAlignmentILi128EEEEEEvvEEEEvNT_6ParamsE,"",@"SHT_CUDA_INFO"
	.sectionflags	@""
	.align	4


	//----- nvinfo : EIATTR_CUDA_API_VERSION
	.align		4
        /*0000*/ 	.byte	0x04, 0x37
        /*0002*/ 	.short	(.L_31 - .L_30)
.L_30:
        /*0004*/ 	.word	0x00000082


	//----- nvinfo : EIATTR_KPARAM_INFO
	.align		4
.L_31:
        /*0008*/ 	.byte	0x04, 0x17
        /*000a*/ 	.short	(.L_33 - .L_32)
.L_32:
        /*000c*/ 	.word	0x00000000
        /*0010*/ 	.short	0x0000
        /*0012*/ 	.short	0x0000
        /*0014*/ 	.byte	0x00, 0xf0, 0x01, 0x24


	//----- nvinfo : EIATTR_AT_ENTRY_FRAGMENTS
	.align		4
.L_33:
        /*0018*/ 	.byte	0x04, 0x4f
        /*001a*/ 	.short	(.L_35 - .L_34)


	//   ....[0]....
.L_34:
        /*001c*/ 	.word	0x00000006


	//----- nvinfo : EIATTR_RESERVED_SMEM_USED
	.align		4
.L_35:
        /*0020*/ 	.byte	0x01, 0x41
	.zero		2


	//----- nvinfo : EIATTR_SPARSE_MMA_MASK
	.align		4
        /*0024*/ 	.byte	0x03, 0x50
        /*0026*/ 	.short	0x0000


	//----- nvinfo : EIATTR_TCGEN05_1CTA_USED
	.align		4
        /*0028*/ 	.byte	0x01, 0x51
	.zero		2


	//----- nvinfo : EIATTR_MAXREG_COUNT
	.align		4
        /*002c*/ 	.byte	0x03, 0x1b
        /*002e*/ 	.short	0x00ff


	//----- nvinfo : EIATTR_NUM_BARRIERS
	.align		4
        /*0030*/ 	.byte	0x02, 0x4c
        /*0032*/ 	.byte	0x07
	.zero		1


	//----- nvinfo : EIATTR_EXTERNS
	.align		4
        /*0034*/ 	.byte	0x04, 0x0f
        /*0036*/ 	.short	(.L_37 - .L_36)


	//   ....[0]....
	.align		4
.L_36:
        /*0038*/ 	.word	index@(__assertfail)


	//----- nvinfo : EIATTR_MERCURY_ISA_VERSION
	.align		4
.L_37:
        /*003c*/ 	.byte	0x03, 0x5f
        /*003e*/ 	.short	0x0101


	//----- nvinfo : EIATTR_INT_WARP_WIDE_INSTR_OFFSETS
	.align		4
        /*0040*/ 	.byte	0x04, 0x31
        /*0042*/ 	.short	(.L_39 - .L_38)


	//   ....[0]....
.L_38:
        /*0044*/ 	.word	0x000041b0


	//   ....[1]....
        /*0048*/ 	.word	0x000041d0


	//   ....[2]....
        /*004c*/ 	.word	0x00004200


	//   ....[3]....
        /*0050*/ 	.word	0x00004f00


	//   ....[4]....
        /*0054*/ 	.word	0x00005020


	//   ....[5]....
        /*0058*/ 	.word	0x000051d0


	//   ....[6]....
        /*005c*/ 	.word	0x00005230


	//----- nvinfo : EIATTR_COOP_GROUP_MASK_REGIDS
	.align		4
.L_39:
        /*0060*/ 	.byte	0x04, 0x29
        /*0062*/ 	.short	(.L_41 - .L_40)


	//   ....[0]....
.L_40:
        /*0064*/ 	.word	0xffffffff


	//   ....[1]....
        /*0068*/ 	.word	0xffffffff


	//   ....[2]....
        /*006c*/ 	.word	0xffffffff


	//   ....[3]....
        /*0070*/ 	.word	0xffffffff


	//   ....[4]....
        /*0074*/ 	.word	0xffffffff


	//   ....[5]....
        /*0078*/ 	.word	0xffffffff


	//   ....[6]....
        /*007c*/ 	.word	0xffffffff


	//   ....[7]....
        /*0080*/ 	.word	0xffffffff


	//   ....[8]....
        /*0084*/ 	.word	0xffffffff


	//   ....[9]....
        /*0088*/ 	.word	0xffffffff


	//   ....[10]....
        /*008c*/ 	.word	0xffffffff


	//   ....[11]....
        /*0090*/ 	.word	0xffffffff


	//----- nvinfo : EIATTR_COOP_GROUP_INSTR_OFFSETS
	.align		4
.L_41:
        /*0094*/ 	.byte	0x04, 0x28
        /*0096*/ 	.short	(.L_43 - .L_42)


	//   ....[0]....
.L_42:
        /*0098*/ 	.word	0x00000090


	//   ....[1]....
        /*009c*/ 	.word	0x00000520


	//   ....[2]....
        /*00a0*/ 	.word	0x000007c0


	//   ....[3]....
        /*00a4*/ 	.word	0x00000940


	//   ....[4]....
        /*00a8*/ 	.word	0x00000a40


	//   ....[5]....
        /*00ac*/ 	.word	0x00000b90


	//   ....[6]....
        /*00b0*/ 	.word	0x00002390


	//   ....[7]....
        /*00b4*/ 	.word	0x000034f0


	//   ....[8]....
        /*00b8*/ 	.word	0x00003700


	//   ....[9]....
        /*00bc*/ 	.word	0x00003730


	//   ....[10]....
        /*00c0*/ 	.word	0x00004090


	//   ....[11]....
        /*00c4*/ 	.word	0x000042d0


	//----- nvinfo : EIATTR_VRC_CTA_INIT_COUNT
	.align		4
.L_43:
        /*00c8*/ 	.byte	0x02, 0x4a
        /*00ca*/ 	.byte	0x80
	.zero		1


	//----- nvinfo : EIATTR_SYSCALL_OFFSETS
	.align		4
        /*00cc*/ 	.byte	0x04, 0x46
        /*00ce*/ 	.short	(.L_45 - .L_44)


	//   ....[0]....
.L_44:
        /*00d0*/ 	.word	0x00005fc0


	//   ....[1]....
        /*00d4*/ 	.word	0x000060b0


	//   ....[2]....
        /*00d8*/ 	.word	0x00006b10


	//   ....[3]....
        /*00dc*/ 	.word	0x000075b0


	//----- nvinfo : EIATTR_MBARRIER_INSTR_OFFSETS
	.align		4
.L_45:
        /*00e0*/ 	.byte	0x04, 0x39
        /*00e2*/ 	.short	(.L_47 - .L_46)


	//   ....[0]....
.L_46:
        /*00e4*/ 	.word	0x00000620
        /*00e8*/ 	.word	0x000000ff
        /*00ec*/ 	.word	0x00000000
        /*00f0*/ 	.short	0x0100
        /*00f2*/ 	.byte	0x04
	.zero		1


	//   ....[1]....
        /*00f4*/ 	.word	0x00000630
        /*00f8*/ 	.word	0x000000ff
        /*00fc*/ 	.word	0x00000060
        /*0100*/ 	.short	0x0100
        /*0102*/ 	.byte	0x04
	.zero		1


	//   ....[2]....
        /*0104*/ 	.word	0x00000640
        /*0108*/ 	.word	0x000000ff
        /*010c*/ 	.word	0x00000008
        /*0110*/ 	.short	0x0100
        /*0112*/ 	.byte	0x04
	.zero		1


	//   ....[3]....
        /*0114*/ 	.word	0x00000650
        /*0118*/ 	.word	0x000000ff
        /*011c*/ 	.word	0x00000068
        /*0120*/ 	.short	0x0100
        /*0122*/ 	.byte	0x04
	.zero		1


	//   ....[4]....
        /*0124*/ 	.word	0x00000660
        /*0128*/ 	.word	0x000000ff
        /*012c*/ 	.word	0x00000010
        /*0130*/ 	.short	0x0100
        /*0132*/ 	.byte	0x04
	.zero		1


	//   ....[5]....
        /*0134*/ 	.word	0x00000670
        /*0138*/ 	.word	0x000000ff
        /*013c*/ 	.word	0x00000070
        /*0140*/ 	.short	0x0100
        /*0142*/ 	.byte	0x04
	.zero		1


	//   ....[6]....
        /*0144*/ 	.word	0x00000680
        /*0148*/ 	.word	0x000000ff
        /*014c*/ 	.word	0x00000018
        /*0150*/ 	.short	0x0100
        /*0152*/ 	.byte	0x04
	.zero		1


	//   ....[7]....
        /*0154*/ 	.word	0x00000690
        /*0158*/ 	.word	0x000000ff
        /*015c*/ 	.word	0x00000078
        /*0160*/ 	.short	0x0100
        /*0162*/ 	.byte	0x04
	.zero		1


	//   ....[8]....
        /*0164*/ 	.word	0x000006a0
        /*0168*/ 	.word	0x000000ff
        /*016c*/ 	.word	0x00000020
        /*0170*/ 	.short	0x0100
        /*0172*/ 	.byte	0x04
	.zero		1


	//   ....[9]....
        /*0174*/ 	.word	0x000006b0
        /*0178*/ 	.word	0x000000ff
        /*017c*/ 	.word	0x00000080
        /*0180*/ 	.short	0x0100
        /*0182*/ 	.byte	0x04
	.zero		1


	//   ....[10]....
        /*0184*/ 	.word	0x000006c0
        /*0188*/ 	.word	0x000000ff
        /*018c*/ 	.word	0x00000028
        /*0190*/ 	.short	0x0100
        /*0192*/ 	.byte	0x04
	.zero		1


	//   ....[11]....
        /*0194*/ 	.word	0x000006d0
        /*0198*/ 	.word	0x000000ff
        /*019c*/ 	.word	0x00000088
        /*01a0*/ 	.short	0x0100
        /*01a2*/ 	.byte	0x04
	.zero		1


	//   ....[12]....
        /*01a4*/ 	.word	0x000006e0
        /*01a8*/ 	.word	0x000000ff
        /*01ac*/ 	.word	0x00000030
        /*01b0*/ 	.short	0x0100
        /*01b2*/ 	.byte	0x04
	.zero		1


	//   ....[13]....
        /*01b4*/ 	.word	0x000006f0
        /*01b8*/ 	.word	0x000000ff
        /*01bc*/ 	.word	0x00000090
        /*01c0*/ 	.short	0x0100
        /*01c2*/ 	.byte	0x04
	.zero		1


	//   ....[14]....
        /*01c4*/ 	.word	0x00000700
        /*01c8*/ 	.word	0x000000ff
        /*01cc*/ 	.word	0x00000038
        /*01d0*/ 	.short	0x0100
        /*01d2*/ 	.byte	0x04
	.zero		1


	//   ....[15]....
        /*01d4*/ 	.word	0x00000710
        /*01d8*/ 	.word	0x000000ff
        /*01dc*/ 	.word	0x00000098
        /*01e0*/ 	.short	0x0100
        /*01e2*/ 	.byte	0x04
	.zero		1


	//   ....[16]....
        /*01e4*/ 	.word	0x00000720
        /*01e8*/ 	.word	0x000000ff
        /*01ec*/ 	.word	0x00000040
        /*01f0*/ 	.short	0x0100
        /*01f2*/ 	.byte	0x04
	.zero		1


	//   ....[17]....
        /*01f4*/ 	.word	0x00000730
        /*01f8*/ 	.word	0x000000ff
        /*01fc*/ 	.word	0x000000a0
        /*0200*/ 	.short	0x0100
        /*0202*/ 	.byte	0x04
	.zero		1


	//   ....[18]....
        /*0204*/ 	.word	0x00000740
        /*0208*/ 	.word	0x000000ff
        /*020c*/ 	.word	0x00000048
        /*0210*/ 	.short	0x0100
        /*0212*/ 	.byte	0x04
	.zero		1


	//   ....[19]....
        /*0214*/ 	.word	0x00000750
        /*0218*/ 	.word	0x000000ff
        /*021c*/ 	.word	0x000000a8
        /*0220*/ 	.short	0x0100
        /*0222*/ 	.byte	0x04
	.zero		1


	//   ....[20]....
        /*0224*/ 	.word	0x00000760
        /*0228*/ 	.word	0x000000ff
        /*022c*/ 	.word	0x00000050
        /*0230*/ 	.short	0x0100
        /*0232*/ 	.byte	0x04
	.zero		1


	//   ....[21]....
        /*0234*/ 	.word	0x00000770
        /*0238*/ 	.word	0x000000ff
        /*023c*/ 	.word	0x000000b0
        /*0240*/ 	.short	0x0100
        /*0242*/ 	.byte	0x04
	.zero		1


	//   ....[22]....
        /*0244*/ 	.word	0x00000780
        /*0248*/ 	.word	0x000000ff
        /*024c*/ 	.word	0x00000058
        /*0250*/ 	.short	0x0100
        /*0252*/ 	.byte	0x04
	.zero		1


	//   ....[23]....
        /*0254*/ 	.word	0x00000790
        /*0258*/ 	.word	0x000000ff
        /*025c*/ 	.word	0x000000b8
        /*0260*/ 	.short	0x0100
        /*0262*/ 	.byte	0x04
	.zero		1


	//   ....[24]....
        /*0264*/ 	.word	0x000008d0
        /*0268*/ 	.word	0x000000ff
        /*026c*/ 	.word	0x000000c0
        /*0270*/ 	.short	0x0100
        /*0272*/ 	.byte	0x04
	.zero		1


	//   ....[25]....
        /*0274*/ 	.word	0x000008e0
        /*0278*/ 	.word	0x000000ff
        /*027c*/ 	.word	0x000000d8
        /*0280*/ 	.short	0x0100
        /*0282*/ 	.byte	0x04
	.zero		1


	//   ....[26]....
        /*0284*/ 	.word	0x000008f0
        /*0288*/ 	.word	0x000000ff
        /*028c*/ 	.word	0x000000c8
        /*0290*/ 	.short	0x0100
        /*0292*/ 	.byte	0x04
	.zero		1


	//   ....[27]....
        /*0294*/ 	.word	0x00000900
        /*0298*/ 	.word	0x000000ff
        /*029c*/ 	.word	0x000000e0
        /*02a0*/ 	.short	0x0100
        /*02a2*/ 	.byte	0x04
	.zero		1


	//   ....[28]....
        /*02a4*/ 	.word	0x00000910
        /*02a8*/ 	.word	0x000000ff
        /*02ac*/ 	.word	0x000000d0
        /*02b0*/ 	.short	0x0100
        /*02b2*/ 	.byte	0x04
	.zero		1


	//   ....[29]....
        /*02b4*/ 	.word	0x00000920
        /*02b8*/ 	.word	0x000000ff
        /*02bc*/ 	.word	0x000000e8
        /*02c0*/ 	.short	0x0100
        /*02c2*/ 	.byte	0x04
	.zero		1


	//   ....[30]....
        /*02c4*/ 	.word	0x00000a10
        /*02c8*/ 	.word	0x000000ff
        /*02cc*/ 	.word	0x000000f0
        /*02d0*/ 	.short	0x0100
        /*02d2*/ 	.byte	0x06
	.zero		1


	//   ....[31]....
        /*02d4*/ 	.word	0x00000a20
        /*02d8*/ 	.word	0x000000ff
        /*02dc*/ 	.word	0x000000f8
        /*02e0*/ 	.short	0x0100
        /*02e2*/ 	.byte	0x06
	.zero		1


	//   ....[32]....
        /*02e4*/ 	.word	0x00000b60
        /*02e8*/ 	.word	0x000000ff
        /*02ec*/ 	.word	0x00000100
        /*02f0*/ 	.short	0x0100
        /*02f2*/ 	.byte	0x06
	.zero		1


	//   ....[33]....
        /*02f4*/ 	.word	0x00000b70
        /*02f8*/ 	.word	0x000000ff
        /*02fc*/ 	.word	0x00000108
        /*0300*/ 	.short	0x0100
        /*0302*/ 	.byte	0x06
	.zero		1


	//   ....[34]....
        /*0304*/ 	.word	0x00000cc0
        /*0308*/ 	.word	0x000000ff
        /*030c*/ 	.word	0x00000110
        /*0310*/ 	.short	0x0100
        /*0312*/ 	.byte	0x04
	.zero		1


	//   ....[35]....
        /*0314*/ 	.word	0x00000cd0
        /*0318*/ 	.word	0x000000ff
        /*031c*/ 	.word	0x00000120
        /*0320*/ 	.short	0x0100
        /*0322*/ 	.byte	0x04
	.zero		1


	//   ....[36]....
        /*0324*/ 	.word	0x00000ce0
        /*0328*/ 	.word	0x000000ff
        /*032c*/ 	.word	0x00000118
        /*0330*/ 	.short	0x0100
        /*0332*/ 	.byte	0x04
	.zero		1


	//   ....[37]....
        /*0334*/ 	.word	0x00000cf0
        /*0338*/ 	.word	0x000000ff
        /*033c*/ 	.word	0x00000128
        /*0340*/ 	.short	0x0100
        /*0342*/ 	.byte	0x04
	.zero		1


	//   ....[38]....
        /*0344*/ 	.word	0x00001670
        /*0348*/ 	.word	0x000000ff
        /*034c*/ 	.word	0x00000060
        /*0350*/ 	.short	0x010a
        /*0352*/ 	.byte	0x04
	.zero		1


	//   ....[39]....
        /*0354*/ 	.word	0x00001980
        /*0358*/ 	.word	0x000000ff
        /*035c*/ 	.word	0x00000060
        /*0360*/ 	.short	0x010a
        /*0362*/ 	.byte	0x09
	.zero		1


	//   ....[40]....
        /*0364*/ 	.word	0x00001af0
        /*0368*/ 	.word	0x000000ff
        /*036c*/ 	.word	0x00000060
        /*0370*/ 	.short	0x010a
        /*0372*/ 	.byte	0x08
	.zero		1


	//   ....[41]....
        /*0374*/ 	.word	0x00001d00
        /*0378*/ 	.word	0x000000ff
        /*037c*/ 	.word	0x000000f8
        /*0380*/ 	.short	0x0101
        /*0382*/ 	.byte	0x24
	.zero		1


	//   ....[42]....
        /*0384*/ 	.word	0x00001d30
        /*0388*/ 	.word	0x000000ff
        /*038c*/ 	.word	0x00000060
        /*0390*/ 	.short	0x010a
        /*0392*/ 	.byte	0x04
	.zero		1


	//   ....[43]....
        /*0394*/ 	.word	0x00002010
        /*0398*/ 	.word	0x000000ff
        /*039c*/ 	.word	0x00000060
        /*03a0*/ 	.short	0x010a
        /*03a2*/ 	.byte	0x09
	.zero		1


	//   ....[44]....
        /*03a4*/ 	.word	0x00002180
        /*03a8*/ 	.word	0x000000ff
        /*03ac*/ 	.word	0x00000060
        /*03b0*/ 	.short	0x010a
        /*03b2*/ 	.byte	0x08
	.zero		1


	//   ....[45]....
        /*03b4*/ 	.word	0x000023a0
        /*03b8*/ 	.word	0x000000ff
        /*03bc*/ 	.word	0x00000100
        /*03c0*/ 	.short	0x010a
        /*03c2*/ 	.byte	0x24
	.zero		1


	//   ....[46]....
        /*03c4*/ 	.word	0x00002460
        /*03c8*/ 	.word	0x000000ff
        /*03cc*/ 	.word	0x00000000
        /*03d0*/ 	.short	0x0101
        /*03d2*/ 	.byte	0x04
	.zero		1


	//   ....[47]....
        /*03d4*/ 	.word	0x00002a60
        /*03d8*/ 	.word	0x000000ff
        /*03dc*/ 	.word	0x00000000
        /*03e0*/ 	.short	0x010a
        /*03e2*/ 	.byte	0x04
	.zero		1


	//   ....[48]....
        /*03e4*/ 	.word	0x00002b00
        /*03e8*/ 	.word	0x000000ff
        /*03ec*/ 	.word	0x00000000
        /*03f0*/ 	.short	0x010a
        /*03f2*/ 	.byte	0x05
	.zero		1


	//   ....[49]....
        /*03f4*/ 	.word	0x00002ba0
        /*03f8*/ 	.word	0x000000ff
        /*03fc*/ 	.word	0x00000000
        /*0400*/ 	.short	0x010a
        /*0402*/ 	.byte	0x05
	.zero		1


	//   ....[50]....
        /*0404*/ 	.word	0x00002c40
        /*0408*/ 	.word	0x000000ff
        /*040c*/ 	.word	0x00000000
        /*0410*/ 	.short	0x010a
        /*0412*/ 	.byte	0x05
	.zero		1


	//   ....[51]....
        /*0414*/ 	.word	0x00002ce0
        /*0418*/ 	.word	0x000000ff
        /*041c*/ 	.word	0x00000000
        /*0420*/ 	.short	0x010a
        /*0422*/ 	.byte	0x05
	.zero		1


	//   ....[52]....
        /*0424*/ 	.word	0x00002d80
        /*0428*/ 	.word	0x000000ff
        /*042c*/ 	.word	0x00000000
        /*0430*/ 	.short	0x010a
        /*0432*/ 	.byte	0x05
	.zero		1


	//   ....[53]....
        /*0434*/ 	.word	0x00002e20
        /*0438*/ 	.word	0x000000ff
        /*043c*/ 	.word	0x00000000
        /*0440*/ 	.short	0x010a
        /*0442*/ 	.byte	0x05
	.zero		1


	//   ....[54]....
        /*0444*/ 	.word	0x00002ec0
        /*0448*/ 	.word	0x000000ff
        /*044c*/ 	.word	0x00000000
        /*0450*/ 	.short	0x010a
        /*0452*/ 	.byte	0x05
	.zero		1


	//   ....[55]....
        /*0454*/ 	.word	0x00002f60
        /*0458*/ 	.word	0x000000ff
        /*045c*/ 	.word	0x00000000
        /*0460*/ 	.short	0x010a
        /*0462*/ 	.byte	0x05
	.zero		1


	//   ....[56]....
        /*0464*/ 	.word	0x00003000
        /*0468*/ 	.word	0x000000ff
        /*046c*/ 	.word	0x00000000
        /*0470*/ 	.short	0x010a
        /*0472*/ 	.byte	0x05
	.zero		1


	//   ....[57]....
        /*0474*/ 	.word	0x000030a0
        /*0478*/ 	.word	0x000000ff
        /*047c*/ 	.word	0x00000000
        /*0480*/ 	.short	0x010a
        /*0482*/ 	.byte	0x05
	.zero		1


	//   ....[58]....
        /*0484*/ 	.word	0x00003150
        /*0488*/ 	.word	0x00000000
        /*048c*/ 	.word	0x00000000
        /*0490*/ 	.short	0x010a
        /*0492*/ 	.byte	0xff
	.zero		1


	//   ....[59]....
        /*0494*/ 	.word	0x000032a0
        /*0498*/ 	.word	0x000000ff
        /*049c*/ 	.word	0x00000108
        /*04a0*/ 	.short	0x010a
        /*04a2*/ 	.byte	0x04
	.zero		1


	//   ....[60]....
        /*04a4*/ 	.word	0x00003340
        /*04a8*/ 	.word	0x000000ff
        /*04ac*/ 	.word	0x00000100
        /*04b0*/ 	.short	0x010a
        /*04b2*/ 	.byte	0x04
	.zero		1


	//   ....[61]....
        /*04b4*/ 	.word	0x000033e0
        /*04b8*/ 	.word	0x000000ff
        /*04bc*/ 	.word	0x00000000
        /*04c0*/ 	.short	0x0101
        /*04c2*/ 	.byte	0x05
	.zero		1


	//   ....[62]....
        /*04c4*/ 	.word	0x00003420
        /*04c8*/ 	.word	0x000000ff
        /*04cc*/ 	.word	0x00000108
        /*04d0*/ 	.short	0x0106
        /*04d2*/ 	.byte	0x04
	.zero		1


	//   ....[63]....
        /*04d4*/ 	.word	0x00003460
        /*04d8*/ 	.word	0x00000000
        /*04dc*/ 	.word	0x00000108
        /*04e0*/ 	.short	0x010a
        /*04e2*/ 	.byte	0xff
	.zero		1


	//   ....[64]....
        /*04e4*/ 	.word	0x000039d0
        /*04e8*/ 	.word	0x000000ff
        /*04ec*/ 	.word	0x00000100
        /*04f0*/ 	.short	0x010a
        /*04f2*/ 	.byte	0x14
	.zero		1


	//   ....[65]....
        /*04f4*/ 	.word	0x00003a80
        /*04f8*/ 	.word	0x000000ff
        /*04fc*/ 	.word	0x00000000
        /*0500*/ 	.short	0x0101
        /*0502*/ 	.byte	0x19
	.zero		1


	//   ....[66]....
        /*0504*/ 	.word	0x00003a90
        /*0508*/ 	.word	0x000000ff
        /*050c*/ 	.word	0x00000120
        /*0510*/ 	.short	0x010a
        /*0512*/ 	.byte	0x18
	.zero		1


	//   ....[67]....
        /*0514*/ 	.word	0x00003b30
        /*0518*/ 	.word	0x000000ff
        /*051c*/ 	.word	0x00000000
        /*0520*/ 	.short	0x010a
        /*0522*/ 	.byte	0x04
	.zero		1


	//   ....[68]....
        /*0524*/ 	.word	0x00003b90
        /*0528*/ 	.word	0x000000ff
        /*052c*/ 	.word	0x00000000
        /*0530*/ 	.short	0x010a
        /*0532*/ 	.byte	0x12
	.zero		1


	//   ....[69]....
        /*0534*/ 	.word	0x00003ce0
        /*0538*/ 	.word	0x000000ff
        /*053c*/ 	.word	0x00000000
        /*0540*/ 	.short	0x010a
        /*0542*/ 	.byte	0x05
	.zero		1


	//   ....[70]....
        /*0544*/ 	.word	0x00003fe0
        /*0548*/ 	.word	0x000000ff
        /*054c*/ 	.word	0x00000000
        /*0550*/ 	.short	0x010a
        /*0552*/ 	.byte	0x04
	.zero		1


	//   ....[71]....
        /*0554*/ 	.word	0x00004070
        /*0558*/ 	.word	0x000000ff
        /*055c*/ 	.word	0x00000000
        /*0560*/ 	.short	0x010a
        /*0562*/ 	.byte	0x04
	.zero		1


	//   ....[72]....
        /*0564*/ 	.word	0x000045c0
        /*0568*/ 	.word	0x000000ff
        /*056c*/ 	.word	0x00000100
        /*0570*/ 	.short	0x010a
        /*0572*/ 	.byte	0x18
	.zero		1


	//   ....[73]....
        /*0574*/ 	.word	0x00004660
        /*0578*/ 	.word	0x000000ff
        /*057c*/ 	.word	0x00000000
        /*0580*/ 	.short	0x0101
        /*0582*/ 	.byte	0x24
	.zero		1


	//   ....[74]....
        /*0584*/ 	.word	0x00004b90
        /*0588*/ 	.word	0x000000ff
        /*058c*/ 	.word	0x000000f8
        /*0590*/ 	.short	0x010a
        /*0592*/ 	.byte	0x18
	.zero		1


	//   ....[75]....
        /*0594*/ 	.word	0x00004d60
        /*0598*/ 	.word	0x000000ff
        /*059c*/ 	.word	0x000000d8
        /*05a0*/ 	.short	0x010a
        /*05a2*/ 	.byte	0x07
	.zero		1


	//   ....[76]....
        /*05a4*/ 	.word	0x000050b0
        /*05a8*/ 	.word	0x000000ff
        /*05ac*/ 	.word	0x000000c0
        /*05b0*/ 	.short	0x010b
        /*05b2*/ 	.byte	0x07
	.zero		1


	//   ....[77]....
        /*05b4*/ 	.word	0x000050c0
        /*05b8*/ 	.word	0x000000ff
        /*05bc*/ 	.word	0x00000000
        /*05c0*/ 	.short	0x0101
        /*05c2*/ 	.byte	0x06
	.zero		1


	//   ....[78]....
        /*05c4*/ 	.word	0x000050d0
        /*05c8*/ 	.word	0x000000ff
        /*05cc*/ 	.word	0x000000d8
        /*05d0*/ 	.short	0x010a
        /*05d2*/ 	.byte	0x04
	.zero		1


	//   ....[79]....
        /*05d4*/ 	.word	0x000052f0
        /*05d8*/ 	.word	0x000000ff
        /*05dc*/ 	.word	0x000000c0
        /*05e0*/ 	.short	0x010b
        /*05e2*/ 	.byte	0x04
	.zero		1


	//   ....[80]....
        /*05e4*/ 	.word	0x00005300
        /*05e8*/ 	.word	0x000000ff
        /*05ec*/ 	.word	0x00000000
        /*05f0*/ 	.short	0x0101
        /*05f2*/ 	.byte	0x05
	.zero		1


	//   ....[81]....
        /*05f4*/ 	.word	0x00005350
        /*05f8*/ 	.word	0x000000ff
        /*05fc*/ 	.word	0x00000000
        /*0600*/ 	.short	0x010a
        /*0602*/ 	.byte	0x04
	.zero		1


	//   ....[82]....
        /*0604*/ 	.word	0x00005420
        /*0608*/ 	.word	0x00000002
        /*060c*/ 	.word	0x00000000
        /*0610*/ 	.short	0x010a
        /*0612*/ 	.byte	0xff
	.zero		1


	//   ....[83]....
        /*0614*/ 	.word	0x00005490
        /*0618*/ 	.word	0x00000004
        /*061c*/ 	.word	0x00000000
        /*0620*/ 	.short	0x010a
        /*0622*/ 	.byte	0xff
	.zero		1


	//   ....[84]....
        /*0624*/ 	.word	0x00005880
        /*0628*/ 	.word	0x000000ff
        /*062c*/ 	.word	0x00000100
        /*0630*/ 	.short	0x010a
        /*0632*/ 	.byte	0x31
	.zero		1


	//   ....[85]....
        /*0634*/ 	.word	0x00005950
        /*0638*/ 	.word	0x000000ff
        /*063c*/ 	.word	0x00000000
        /*0640*/ 	.short	0x0101
        /*0642*/ 	.byte	0x04
	.zero		1


	//   ....[86]....
        /*0644*/ 	.word	0x00006550
        /*0648*/ 	.word	0x00000003
        /*064c*/ 	.word	0x000000c0
        /*0650*/ 	.short	0x010a
        /*0652*/ 	.byte	0xff
	.zero		1


	//   ....[87]....
        /*0654*/ 	.word	0x000065f0
        /*0658*/ 	.word	0x00000055
        /*065c*/ 	.word	0x00000110
        /*0660*/ 	.short	0x010a
        /*0662*/ 	.byte	0xff
	.zero		1


	//   ....[88]....
        /*0664*/ 	.word	0x000067b0
        /*0668*/ 	.word	0x00000003
        /*066c*/ 	.word	0x000000c0
        /*0670*/ 	.short	0x010a
        /*0672*/ 	.byte	0xff
	.zero		1


	//   ....[89]....
        /*0674*/ 	.word	0x000069f0
        /*0678*/ 	.word	0x00000055
        /*067c*/ 	.word	0x00000110
        /*0680*/ 	.short	0x010a
        /*0682*/ 	.byte	0xff
	.zero		1


	//   ....[90]....
        /*0684*/ 	.word	0x000072d0
        /*0688*/ 	.word	0x00000000
        /*068c*/ 	.word	0x00000000
        /*0690*/ 	.short	0x0101
        /*0692*/ 	.byte	0xff
	.zero		1


	//   ....[91]....
        /*0694*/ 	.word	0x000072e0
        /*0698*/ 	.word	0x00000003
        /*069c*/ 	.word	0x000000c0
        /*06a0*/ 	.short	0x010a
        /*06a2*/ 	.byte	0xff
	.zero		1


	//   ....[92]....
        /*06a4*/ 	.word	0x000073b0
        /*06a8*/ 	.word	0x00000003
        /*06ac*/ 	.word	0x000000c0
        /*06b0*/ 	.short	0x010a
        /*06b2*/ 	.byte	0xff
	.zero		1


	//   ....[93]....
        /*06b4*/ 	.word	0x000079e0
        /*06b8*/ 	.word	0x000000ff
        /*06bc*/ 	.word	0x00000000
        /*06c0*/ 	.short	0x0101
        /*06c2*/ 	.byte	0x04
	.zero		1


	//   ....[94]....
        /*06c4*/ 	.word	0x00007e00
        /*06c8*/ 	.word	0x00000002
        /*06cc*/ 	.word	0x00000000
        /*06d0*/ 	.short	0x0101
        /*06d2*/ 	.byte	0xff
	.zero		1


	//   ....[95]....
        /*06d4*/ 	.word	0x00008070
        /*06d8*/ 	.word	0x000000ff
        /*06dc*/ 	.word	0x00000000
        /*06e0*/ 	.short	0x0101
        /*06e2*/ 	.byte	0x04
	.zero		1


	//   ....[96]....
        /*06e4*/ 	.word	0x000080a0
        /*06e8*/ 	.word	0x00000000
        /*06ec*/ 	.word	0x00000060
        /*06f0*/ 	.short	0x010a
        /*06f2*/ 	.byte	0xff
	.zero		1


	//   ....[97]....
        /*06f4*/ 	.word	0x00008100
        /*06f8*/ 	.word	0x00000000
        /*06fc*/ 	.word	0x00000060
        /*0700*/ 	.short	0x010a
        /*0702*/ 	.byte	0xff
	.zero		1


	//   ....[98]....
        /*0704*/ 	.word	0x00008160
        /*0708*/ 	.word	0x00000000
        /*070c*/ 	.word	0x00000100
        /*0710*/ 	.short	0x010a
        /*0712*/ 	.byte	0xff
	.zero		1


	//   ....[99]....
        /*0714*/ 	.word	0x000081c0
        /*0718*/ 	.word	0x00000000
        /*071c*/ 	.word	0x00000000
        /*0720*/ 	.short	0x010a
        /*0722*/ 	.byte	0xff
	.zero		1


	//   ....[100]....
        /*0724*/ 	.word	0x00008220
        /*0728*/ 	.word	0x00000000
        /*072c*/ 	.word	0x00000000
        /*0730*/ 	.short	0x010a
        /*0732*/ 	.byte	0xff
	.zero		1


	//   ....[101]....
        /*0734*/ 	.word	0x00008280
        /*0738*/ 	.word	0x00000000
        /*073c*/ 	.word	0x00000000
        /*0740*/ 	.short	0x010a
        /*0742*/ 	.byte	0xff
	.zero		1


	//   ....[102]....
        /*0744*/ 	.word	0x000082e0
        /*0748*/ 	.word	0x00000000
        /*074c*/ 	.word	0x00000000
        /*0750*/ 	.short	0x010a
        /*0752*/ 	.byte	0xff
	.zero		1


	//   ....[103]....
        /*0754*/ 	.word	0x00008340
        /*0758*/ 	.word	0x00000000
        /*075c*/ 	.word	0x00000000
        /*0760*/ 	.short	0x010a
        /*0762*/ 	.byte	0xff
	.zero		1


	//   ....[104]....
        /*0764*/ 	.word	0x000083a0
        /*0768*/ 	.word	0x00000000
        /*076c*/ 	.word	0x00000000
        /*0770*/ 	.short	0x010a
        /*0772*/ 	.byte	0xff
	.zero		1


	//   ....[105]....
        /*0774*/ 	.word	0x00008400
        /*0778*/ 	.word	0x00000000
        /*077c*/ 	.word	0x00000000
        /*0780*/ 	.short	0x010a
        /*0782*/ 	.byte	0xff
	.zero		1


	//   ....[106]....
        /*0784*/ 	.word	0x00008460
        /*0788*/ 	.word	0x00000000
        /*078c*/ 	.word	0x00000000
        /*0790*/ 	.short	0x010a
        /*0792*/ 	.byte	0xff
	.zero		1


	//   ....[107]....
        /*0794*/ 	.word	0x000084c0
        /*0798*/ 	.word	0x00000000
        /*079c*/ 	.word	0x00000000
        /*07a0*/ 	.short	0x010a
        /*07a2*/ 	.byte	0xff
	.zero		1


	//   ....[108]....
        /*07a4*/ 	.word	0x00008520
        /*07a8*/ 	.word	0x00000000
        /*07ac*/ 	.word	0x00000000
        /*07b0*/ 	.short	0x010a
        /*07b2*/ 	.byte	0xff
	.zero		1


	//   ....[109]....
        /*07b4*/ 	.word	0x00008580
        /*07b8*/ 	.word	0x00000000
        /*07bc*/ 	.word	0x00000000
        /*07c0*/ 	.short	0x010a
        /*07c2*/ 	.byte	0xff
	.zero		1


	//   ....[110]....
        /*07c4*/ 	.word	0x000085e0
        /*07c8*/ 	.word	0x00000004
        /*07cc*/ 	.word	0x00000108
        /*07d0*/ 	.short	0x010a
        /*07d2*/ 	.byte	0xff
	.zero		1


	//   ....[111]....
        /*07d4*/ 	.word	0x00008640
        /*07d8*/ 	.word	0x00000004
        /*07dc*/ 	.word	0x00000100
        /*07e0*/ 	.short	0x010a
        /*07e2*/ 	.byte	0xff
	.zero		1


	//   ....[112]....
        /*07e4*/ 	.word	0x000086a0
        /*07e8*/ 	.word	0x00000000
        /*07ec*/ 	.word	0x00000100
        /*07f0*/ 	.short	0x010a
        /*07f2*/ 	.byte	0xff
	.zero		1


	//   ....[113]....
        /*07f4*/ 	.word	0x00008700
        /*07f8*/ 	.word	0x00000005
        /*07fc*/ 	.word	0x00000120
        /*0800*/ 	.short	0x010a
        /*0802*/ 	.byte	0xff
	.zero		1


	//   ....[114]....
        /*0804*/ 	.word	0x00008760
        /*0808*/ 	.word	0x00000000
        /*080c*/ 	.word	0x00000000
        /*0810*/ 	.short	0x010a
        /*0812*/ 	.byte	0xff
	.zero		1


	//   ....[115]....
        /*0814*/ 	.word	0x000087c0
        /*0818*/ 	.word	0x00000000
        /*081c*/ 	.word	0x00000000
        /*0820*/ 	.short	0x010a
        /*0822*/ 	.byte	0xff
	.zero		1


	//   ....[116]....
        /*0824*/ 	.word	0x00008820
        /*0828*/ 	.word	0x00000000
        /*082c*/ 	.word	0x00000000
        /*0830*/ 	.short	0x010a
        /*0832*/ 	.byte	0xff
	.zero		1


	//   ....[117]....
        /*0834*/ 	.word	0x00008880
        /*0838*/ 	.word	0x00000000
        /*083c*/ 	.word	0x00000100
        /*0840*/ 	.short	0x010a
        /*0842*/ 	.byte	0xff
	.zero		1


	//   ....[118]....
        /*0844*/ 	.word	0x000088e0
        /*0848*/ 	.word	0x00000000
        /*084c*/ 	.word	0x000000f8
        /*0850*/ 	.short	0x010a
        /*0852*/ 	.byte	0xff
	.zero		1


	//   ....[119]....
        /*0854*/ 	.word	0x00008940
        /*0858*/ 	.word	0x00000008
        /*085c*/ 	.word	0x000000d8
        /*0860*/ 	.short	0x010a
        /*0862*/ 	.byte	0xff
	.zero		1


	//   ....[120]....
        /*0864*/ 	.word	0x000089a0
        /*0868*/ 	.word	0x00000005
        /*086c*/ 	.word	0x000000d8
        /*0870*/ 	.short	0x010a
        /*0872*/ 	.byte	0xff
	.zero		1


	//   ....[121]....
        /*0874*/ 	.word	0x00008a00
        /*0878*/ 	.word	0x00000000
        /*087c*/ 	.word	0x00000000
        /*0880*/ 	.short	0x010a
        /*0882*/ 	.byte	0xff
	.zero		1


	//   ....[122]....
        /*0884*/ 	.word	0x00008a50
        /*0888*/ 	.word	0x00000002
        /*088c*/ 	.word	0x00000000
        /*0890*/ 	.short	0x010a
        /*0892*/ 	.byte	0xff
	.zero		1


	//   ....[123]....
        /*0894*/ 	.word	0x00008ab0
        /*0898*/ 	.word	0x00000000
        /*089c*/ 	.word	0x00000100
        /*08a0*/ 	.short	0x010a
        /*08a2*/ 	.byte	0xff
	.zero		1


	//   ....[124]....
        /*08a4*/ 	.word	0x00008b00
        /*08a8*/ 	.word	0x00000003
        /*08ac*/ 	.word	0x000000c0
        /*08b0*/ 	.short	0x010a
        /*08b2*/ 	.byte	0xff
	.zero		1


	//   ....[125]....
        /*08b4*/ 	.word	0x00008b50
        /*08b8*/ 	.word	0x00000055
        /*08bc*/ 	.word	0x00000110
        /*08c0*/ 	.short	0x010a
        /*08c2*/ 	.byte	0xff
	.zero		1


	//   ....[126]....
        /*08c4*/ 	.word	0x00008ba0
        /*08c8*/ 	.word	0x00000003
        /*08cc*/ 	.word	0x000000c0
        /*08d0*/ 	.short	0x010a
        /*08d2*/ 	.byte	0xff
	.zero		1


	//----- nvinfo : EIATTR_NUM_MBARRIERS
	.align		4
.L_47:
        /*08d4*/ 	.byte	0x03, 0x38
        /*08d6*/ 	.short	0x0026


	//----- nvinfo : EIATTR_EXIT_INSTR_OFFSETS
	.align		4
        /*08d8*/ 	.byte	0x04, 0x1c
        /*08da*/ 	.short	(.L_49 - .L_48)


	//   ....[0]....
.L_48:
        /*08dc*/ 	.word	0x00003180


	//   ....[1]....
        /*08e0*/ 	.word	0x00003430


	//   ....[2]....
        /*08e4*/ 	.word	0x00003490


	//   ....[3]....
        /*08e8*/ 	.word	0x000042e0


	//   ....[4]....
        /*08ec*/ 	.word	0x000054c0


	//   ....[5]....
        /*08f0*/ 	.word	0x00005500


	//   ....[6]....
        /*08f4*/ 	.word	0x00007f50


	//   ....[7]....
        /*08f8*/ 	.word	0x00007fd0


	//   ....[8]....
        /*08fc*/ 	.word	0x00008000


	//   ....[9]....
        /*0900*/ 	.word	0x00008080


	//----- nvinfo : EIATTR_MAX_THREADS
	.align		4
.L_49:
        /*0904*/ 	.byte	0x04, 0x05
        /*0906*/ 	.short	(.L_51 - .L_50)
.L_50:
        /*0908*/ 	.word	0x00000100
        /*090c*/ 	.word	0x00000001
        /*0910*/ 	.word	0x00000001


	//----- nvinfo : EIATTR_CRS_STACK_SIZE
	.align		4
.L_51:
        /*0914*/ 	.byte	0x04, 0x1e
        /*0916*/ 	.short	(.L_53 - .L_52)
.L_52:
        /*0918*/ 	.word	0x00000000


	//----- nvinfo : EIATTR_CBANK_PARAM_SIZE
	.align		4
.L_53:
        /*091c*/ 	.byte	0x03, 0x19
        /*091e*/ 	.short	0x0900


	//----- nvinfo : EIATTR_PARAM_CBANK
	.align		4
        /*0920*/ 	.byte	0x04, 0x0a
        /*0922*/ 	.short	(.L_55 - .L_54)
	.align		4
.L_54:
        /*0924*/ 	.word	index@(.nv.constant0._ZN7cutlass13device_kernelINS_4conv6kernel13ConvUniversalINS1_16ConvProblemShapeILNS1_8OperatorE0ELi3EEENS1_10collective14CollectiveConvINS1_47MainloopSm100TmaUmmaWarpSpecializedImplicitGemmILS5_0ELi12ELi3ELi1ELi2EN4cute5tupleIJNSA_1CILi1EEESD_SD_EEEEENSB_IJNSC_ILi64EEESG_NSB_IJNSC_ILi32EEEEEEEEENS_10tfloat32_tESK_NSA_8TiledMMAINSA_8MMA_AtomIJNSA_17SM100_MMA_TF32_SSISK_SK_fLi64ELi64ELNSA_4UMMA5MajorE0ELSP_0ELNSO_7ScaleInE0ELSQ_0EEEEEENSA_6LayoutISE_NSB_IJNSC_ILi0EEESU_SU_EEEEENSB_IJNSA_10UnderscoreESX_SX_EEEEENS7_6detail27Sm100ImplicitGemmTileTraitsINSA_20SM90_TMA_LOAD_IM2COLENSA_14ComposedLayoutINSA_7SwizzleILi3ELi4ELi3EEENSA_18smem_ptr_flag_bitsILi32EEENST_INSB_IJNSC_ILi8EEESH_EEENSB_IJSH_SD_EEEEEEEvEENS11_INSA_13SM90_TMA_LOADES1C_vEEEENS_8epilogue10collective18CollectiveEpilogueINS1H_23Sm100TmaWarpSpecializedILi3ELi2ELi16ELb1ELb0EEEJSJ_NSB_IJNST_ISG_SD_EENST_ISH_SD_EEEEESK_NSB_IJNSB_IJllllEEESD_SU_EEESK_S1Q_NS1H_6fusion15FusionCallbacksIS1L_NS1R_17LinearCombinationISK_fSK_fLNS_15FloatRoundStyleE2EEESJ_S1O_JEEENSA_5SM1004TMEM4LOAD26SM100_TMEM_LOAD_16dp128b8xES12_S1C_NSA_17SM75_U32x4_LDSM_NENSA_21SM90_TMA_STORE_IM2COLES1C_NSA_17SM90_U32x4_STSM_NENSA_39AutoVectorizingCopyWithAssumedAlignmentILi128EEEEEEvvEEEEvNT_6ParamsE)
        /*0928*/ 	.short	0x0380
        /*092a*/ 	.short	0x0900


	//----- nvinfo : EIATTR_SW_WAR
	.align		4
.L_55:
        /*092c*/ 	.byte	0x04, 0x36
        /*092e*/ 	.short	(.L_57 - .L_56)
.L_56:
        /*0930*/ 	.word	0x00000008
.L_57:


//--------------------- .nv.callgraph             --------------------------
	.section	.nv.callgraph,"",@"SHT_CUDA_CALLGRAPH"
	.align	4
	.sectionentsize	8
	.align		4
        /*0000*/ 	.word	0x00000000
	.align		4
        /*0004*/ 	.word	0xffffffff
	.align		4
        /*0008*/ 	.word	index@(_ZN7cutlass13device_kernelINS_4conv6kernel13ConvUniversalINS1_16ConvProblemShapeILNS1_8OperatorE0ELi3EEENS1_10collective14CollectiveConvINS1_47MainloopSm100TmaUmmaWarpSpecializedImplicitGemmILS5_0ELi12ELi3ELi1ELi2EN4cute5tupleIJNSA_1CILi1EEESD_SD_EEEEENSB_IJNSC_ILi64EEESG_NSB_IJNSC_ILi32EEEEEEEEENS_10tfloat32_tESK_NSA_8TiledMMAINSA_8MMA_AtomIJNSA_17SM100_MMA_TF32_SSISK_SK_fLi64ELi64ELNSA_4UMMA5MajorE0ELSP_0ELNSO_7ScaleInE0ELSQ_0EEEEEENSA_6LayoutISE_NSB_IJNSC_ILi0EEESU_SU_EEEEENSB_IJNSA_10UnderscoreESX_SX_EEEEENS7_6detail27Sm100ImplicitGemmTileTraitsINSA_20SM90_TMA_LOAD_IM2COLENSA_14ComposedLayoutINSA_7SwizzleILi3ELi4ELi3EEENSA_18smem_ptr_flag_bitsILi32EEENST_INSB_IJNSC_ILi8EEESH_EEENSB_IJSH_SD_EEEEEEEvEENS11_INSA_13SM90_TMA_LOADES1C_vEEEENS_8epilogue10collective18CollectiveEpilogueINS1H_23Sm100TmaWarpSpecializedILi3ELi2ELi16ELb1ELb0EEEJSJ_NSB_IJNST_ISG_SD_EENST_ISH_SD_EEEEESK_NSB_IJNSB_IJllllEEESD_SU_EEESK_S1Q_NS1H_6fusion15FusionCallbacksIS1L_NS1R_17LinearCombinationISK_fSK_fLNS_15FloatRoundStyleE2EEESJ_S1O_JEEENSA_5SM1004TMEM4LOAD26SM100_TMEM_LOAD_16dp128b8xES12_S1C_NSA_17SM75_U32x4_LDSM_NENSA_21SM90_TMA_STORE_IM2COLES1C_NSA_17SM90_U32x4_STSM_NENSA_39AutoVectorizingCopyWithAssumedAlignmentILi128EEEEEEvvEEEEvNT_6ParamsE)
	.align		4
        /*000c*/ 	.word	index@(__assertfail)
	.align		4
        /*0010*/ 	.word	0x00000000
	.align		4
        /*0014*/ 	.word	0xfffffffe
	.align		4
        /*0018*/ 	.word	0x00000000
	.align		4
        /*001c*/ 	.word	0xfffffffd
	.align		4
        /*0020*/ 	.word	0x00000000
	.align		4
        /*0024*/ 	.word	0xfffffffc


//--------------------- .nv.constant4             --------------------------
	.section	.nv.constant4,"a",@progbits
	.align	8
	.align		8
.nv.constant4:
        /*0000*/ 	.dword	__assertfail
	.align		8
        /*0008*/ 	.dword	__unnamed_1
	.align		8
        /*0010*/ 	.dword	__unnamed_2
	.align		8
        /*0018*/ 	.dword	_ZN39_INTERNAL_f75217e9_4_k_cu_e9cf4296_27264cuda3std3__45__cpo5beginE
	.align		8
        /*0020*/ 	.dword	_ZN39_INTERNAL_f75217e9_4_k_cu_e9cf4296_27264cuda3std3__45__cpo3endE
	.align		8
        /*0028*/ 	.dword	_ZN39_INTERNAL_f75217e9_4_k_cu_e9cf4296_27264cuda3std3__45__cpo6cbeginE
	.align		8
        /*0030*/ 	.dword	_ZN39_INTERNAL_f75217e9_4_k_cu_e9cf4296_27264cuda3std3__45__cpo4cendE
	.align		8
        /*0038*/ 	.dword	_ZN39_INTERNAL_f75217e9_4_k_cu_e9cf4296_27264cuda3std3__441_GLOBAL__N__f75217e9_4_k_cu_e9cf4296_27266ignoreE
	.align		8
        /*0040*/ 	.dword	_ZN39_INTERNAL_f75217e9_4_k_cu_e9cf4296_27264cuda3std3__419piecewise_constructE
	.align		8
        /*0048*/ 	.dword	_ZN39_INTERNAL_f75217e9_4_k_cu_e9cf4296_27264cuda3std3__48in_placeE
	.align		8
        /*0050*/ 	.dword	_ZN39_INTERNAL_f75217e9_4_k_cu_e9cf4296_27264cuda3std6ranges3__45__cpo4swapE
	.align		8
        /*0058*/ 	.dword	_ZN39_INTERNAL_f75217e9_4_k_cu_e9cf4296_27264cuda3std6ranges3__45__cpo9iter_moveE
	.align		8
        /*0060*/ 	.dword	_ZN39_INTERNAL_f75217e9_4_k_cu_e9cf4296_27264cute7productE
	.align		8
        /*0068*/ 	.dword	_ZN39_INTERNAL_f75217e9_4_k_cu_e9cf4296_27264cute1_E
	.align		8
        /*0070*/ 	.dword	$str$27
	.align		8
        /*0078*/ 	.dword	$str$28
	.align		8
        /*0080*/ 	.dword	$str$29
	.align		8
        /*0088*/ 	.dword	$str$30


//--------------------- .text._ZN7cutlass13device_kernelINS_4conv6kernel13ConvUniversalINS1_16ConvProblemShapeILNS1_8OperatorE0ELi3EEENS1_10collective14CollectiveConvINS1_47MainloopSm100TmaUmmaWarpSpecializedImplicitGemmILS5_0ELi12ELi3ELi1ELi2EN4cute5tupleIJNSA_1CILi1EEESD_SD_EEEEENSB_IJNSC_ILi64EEESG_NSB_IJNSC_ILi32EEEEEEEEENS_10tfloat32_tESK_NSA_8TiledMMAINSA_8MMA_AtomIJNSA_17SM100_MMA_TF32_SSISK_SK_fLi64ELi64ELNSA_4UMMA5MajorE0ELSP_0ELNSO_7ScaleInE0ELSQ_0EEEEEENSA_6LayoutISE_NSB_IJNSC_ILi0EEESU_SU_EEEEENSB_IJNSA_10UnderscoreESX_SX_EEEEENS7_6detail27Sm100ImplicitGemmTileTraitsINSA_20SM90_TMA_LOAD_IM2COLENSA_14ComposedLayoutINSA_7SwizzleILi3ELi4ELi3EEENSA_18smem_ptr_flag_bitsILi32EEENST_INSB_IJNSC_ILi8EEESH_EEENSB_IJSH_SD_EEEEEEEvEENS11_INSA_13SM90_TMA_LOADES1C_vEEEENS_8epilogue10collective18CollectiveEpilogueINS1H_23Sm100TmaWarpSpecializedILi3ELi2ELi16ELb1ELb0EEEJSJ_NSB_IJNST_ISG_SD_EENST_ISH_SD_EEEEESK_NSB_IJNSB_IJllllEEESD_SU_EEESK_S1Q_NS1H_6fusion15FusionCallbacksIS1L_NS1R_17LinearCombinationISK_fSK_fLNS_15FloatRoundStyleE2EEESJ_S1O_JEEENSA_5SM1004TMEM4LOAD26SM100_TMEM_LOAD_16dp128b8xES12_S1C_NSA_17SM75_U32x4_LDSM_NENSA_21SM90_TMA_STORE_IM2COLES1C_NSA_17SM90_U32x4_STSM_NENSA_39AutoVectorizingCopyWithAssumedAlignmentILi128EEEEEEvvEEEEvNT_6ParamsE --------------------------
	.section	.text._ZN7cutlass13device_kernelINS_4conv6kernel13ConvUniversalINS1_16ConvProblemShapeILNS1_8OperatorE0ELi3EEENS1_10collective14CollectiveConvINS1_47MainloopSm100TmaUmmaWarpSpecializedImplicitGemmILS5_0ELi12ELi3ELi1ELi2EN4cute5tupleIJNSA_1CILi1EEESD_SD_EEEEENSB_IJNSC_ILi64EEESG_NSB_IJNSC_ILi32EEEEEEEEENS_10tfloat32_tESK_NSA_8TiledMMAINSA_8MMA_AtomIJNSA_17SM100_MMA_TF32_SSISK_SK_fLi64ELi64ELNSA_4UMMA5MajorE0ELSP_0ELNSO_7ScaleInE0ELSQ_0EEEEEENSA_6LayoutISE_NSB_IJNSC_ILi0EEESU_SU_EEEEENSB_IJNSA_10UnderscoreESX_SX_EEEEENS7_6detail27Sm100ImplicitGemmTileTraitsINSA_20SM90_TMA_LOAD_IM2COLENSA_14ComposedLayoutINSA_7SwizzleILi3ELi4ELi3EEENSA_18smem_ptr_flag_bitsILi32EEENST_INSB_IJNSC_ILi8EEESH_EEENSB_IJSH_SD_EEEEEEEvEENS11_INSA_13SM90_TMA_LOADES1C_vEEEENS_8epilogue10collective18CollectiveEpilogueINS1H_23Sm100TmaWarpSpecializedILi3ELi2ELi16ELb1ELb0EEEJSJ_NSB_IJNST_ISG_SD_EENST_ISH_SD_EEEEESK_NSB_IJNSB_IJllllEEESD_SU_EEESK_S1Q_NS1H_6fusion15FusionCallbacksIS1L_NS1R_17LinearCombinationISK_fSK_fLNS_15FloatRoundStyleE2EEESJ_S1O_JEEENSA_5SM1004TMEM4LOAD26SM100_TMEM_LOAD_16dp128b8xES12_S1C_NSA_17SM75_U32x4_LDSM_NENSA_21SM90_TMA_STORE_IM2COLES1C_NSA_17SM90_U32x4_STSM_NENSA_39AutoVectorizingCopyWithAssumedAlignmentILi128EEEEEEvvEEEEvNT_6ParamsE,"ax",@progbits
	.align	128
.text._ZN7cutlass13device_kernelINS_4conv6kernel13ConvUniversalINS1_16ConvProblemShapeILNS1_8OperatorE0ELi3EEENS1_10collective14CollectiveConvINS1_47MainloopSm100TmaUmmaWarpSpecializedImplicitGemmILS5_0ELi12ELi3ELi1ELi2EN4cute5tupleIJNSA_1CILi1EEESD_SD_EEEEENSB_IJNSC_ILi64EEESG_NSB_IJNSC_ILi32EEEEEEEEENS_10tfloat32_tESK_NSA_8TiledMMAINSA_8MMA_AtomIJNSA_17SM100_MMA_TF32_SSISK_SK_fLi64ELi64ELNSA_4UMMA5MajorE0ELSP_0ELNSO_7ScaleInE0ELSQ_0EEEEEENSA_6LayoutISE_NSB_IJNSC_ILi0EEESU_SU_EEEEENSB_IJNSA_10UnderscoreESX_SX_EEEEENS7_6detail27Sm100ImplicitGemmTileTraitsINSA_20SM90_TMA_LOAD_IM2COLENSA_14ComposedLayoutINSA_7SwizzleILi3ELi4ELi3EEENSA_18smem_ptr_flag_bitsILi32EEENST_INSB_IJNSC_ILi8EEESH_EEENSB_IJSH_SD_EEEEEEEvEENS11_INSA_13SM90_TMA_LOADES1C_vEEEENS_8epilogue10collective18CollectiveEpilogueINS1H_23Sm100TmaWarpSpecializedILi3ELi2ELi16ELb1ELb0EEEJSJ_NSB_IJNST_ISG_SD_EENST_ISH_SD_EEEEESK_NSB_IJNSB_IJllllEEESD_SU_EEESK_S1Q_NS1H_6fusion15FusionCallbacksIS1L_NS1R_17LinearCombinationISK_fSK_fLNS_15FloatRoundStyleE2EEESJ_S1O_JEEENSA_5SM1004TMEM4LOAD26SM100_TMEM_LOAD_16dp128b8xES12_S1C_NSA_17SM75_U32x4_LDSM_NENSA_21SM90_TMA_STORE_IM2COLES1C_NSA_17SM90_U32x4_STSM_NENSA_39AutoVectorizingCopyWithAssumedAlignmentILi128EEEEEEvvEEEEvNT_6ParamsE:
        .type           _ZN7cutlass13device_kernelINS_4conv6kernel13ConvUniversalINS1_16ConvProblemShapeILNS1_8OperatorE0ELi3EEENS1_10collective14CollectiveConvINS1_47MainloopSm100TmaUmmaWarpSpecializedImplicitGemmILS5_0ELi12ELi3ELi1ELi2EN4cute5tupleIJNSA_1CILi1EEESD_SD_EEEEENSB_IJNSC_ILi64EEESG_NSB_IJNSC_ILi32EEEEEEEEENS_10tfloat32_tESK_NSA_8TiledMMAINSA_8MMA_AtomIJNSA_17SM100_MMA_TF32_SSISK_SK_fLi64ELi64ELNSA_4UMMA5MajorE0ELSP_0ELNSO_7ScaleInE0ELSQ_0EEEEEENSA_6LayoutISE_NSB_IJNSC_ILi0EEESU_SU_EEEEENSB_IJNSA_10UnderscoreESX_SX_EEEEENS7_6detail27Sm100ImplicitGemmTileTraitsINSA_20SM90_TMA_LOAD_IM2COLENSA_14ComposedLayoutINSA_7SwizzleILi3ELi4ELi3EEENSA_18smem_ptr_flag_bitsILi32EEENST_INSB_IJNSC_ILi8EEESH_EEENSB_IJSH_SD_EEEEEEEvEENS11_INSA_13SM90_TMA_LOADES1C_vEEEENS_8epilogue10collective18CollectiveEpilogueINS1H_23Sm100TmaWarpSpecializedILi3ELi2ELi16ELb1ELb0EEEJSJ_NSB_IJNST_ISG_SD_EENST_ISH_SD_EEEEESK_NSB_IJNSB_IJllllEEESD_SU_EEESK_S1Q_NS1H_6fusion15FusionCallbacksIS1L_NS1R_17LinearCombinationISK_fSK_fLNS_15FloatRoundStyleE2EEESJ_S1O_JEEENSA_5SM1004TMEM4LOAD26SM100_TMEM_LOAD_16dp128b8xES12_S1C_NSA_17SM75_U32x4_LDSM_NENSA_21SM90_TMA_STORE_IM2COLES1C_NSA_17SM90_U32x4_STSM_NENSA_39AutoVectorizingCopyWithAssumedAlignmentILi128EEEEEEvvEEEEvNT_6ParamsE,@function
        .size           _ZN7cutlass13device_kernelINS_4conv6kernel13ConvUniversalINS1_16ConvProblemShapeILNS1_8OperatorE0ELi3EEENS1_10collective14CollectiveConvINS1_47MainloopSm100TmaUmmaWarpSpecializedImplicitGemmILS5_0ELi12ELi3ELi1ELi2EN4cute5tupleIJNSA_1CILi1EEESD_SD_EEEEENSB_IJNSC_ILi64EEESG_NSB_IJNSC_ILi32EEEEEEEEENS_10tfloat32_tESK_NSA_8TiledMMAINSA_8MMA_AtomIJNSA_17SM100_MMA_TF32_SSISK_SK_fLi64ELi64ELNSA_4UMMA5MajorE0ELSP_0ELNSO_7ScaleInE0ELSQ_0EEEEEENSA_6LayoutISE_NSB_IJNSC_ILi0EEESU_SU_EEEEENSB_IJNSA_10UnderscoreESX_SX_EEEEENS7_6detail27Sm100ImplicitGemmTileTraitsINSA_20SM90_TMA_LOAD_IM2COLENSA_14ComposedLayoutINSA_7SwizzleILi3ELi4ELi3EEENSA_18smem_ptr_flag_bitsILi32EEENST_INSB_IJNSC_ILi8EEESH_EEENSB_IJSH_SD_EEEEEEEvEENS11_INSA_13SM90_TMA_LOADES1C_vEEEENS_8epilogue10collective18CollectiveEpilogueINS1H_23Sm100TmaWarpSpecializedILi3ELi2ELi16ELb1ELb0EEEJSJ_NSB_IJNST_ISG_SD_EENST_ISH_SD_EEEEESK_NSB_IJNSB_IJllllEEESD_SU_EEESK_S1Q_NS1H_6fusion15FusionCallbacksIS1L_NS1R_17LinearCombinationISK_fSK_fLNS_15FloatRoundStyleE2EEESJ_S1O_JEEENSA_5SM1004TMEM4LOAD26SM100_TMEM_LOAD_16dp128b8xES12_S1C_NSA_17SM75_U32x4_LDSM_NENSA_21SM90_TMA_STORE_IM2COLES1C_NSA_17SM90_U32x4_STSM_NENSA_39AutoVectorizingCopyWithAssumedAlignmentILi128EEEEEEvvEEEEvNT_6ParamsE,(.L_x_168 - _ZN7cutlass13device_kernelINS_4conv6kernel13ConvUniversalINS1_16ConvProblemShapeILNS1_8OperatorE0ELi3EEENS1_10collective14CollectiveConvINS1_47MainloopSm100TmaUmmaWarpSpecializedImplicitGemmILS5_0ELi12ELi3ELi1ELi2EN4cute5tupleIJNSA_1CILi1EEESD_SD_EEEEENSB_IJNSC_ILi64EEESG_NSB_IJNSC_ILi32EEEEEEEEENS_10tfloat32_tESK_NSA_8TiledMMAINSA_8MMA_AtomIJNSA_17SM100_MMA_TF32_SSISK_SK_fLi64ELi64ELNSA_4UMMA5MajorE0ELSP_0ELNSO_7ScaleInE0ELSQ_0EEEEEENSA_6LayoutISE_NSB_IJNSC_ILi0EEESU_SU_EEEEENSB_IJNSA_10UnderscoreESX_SX_EEEEENS7_6detail27Sm100ImplicitGemmTileTraitsINSA_20SM90_TMA_LOAD_IM2COLENSA_14ComposedLayoutINSA_7SwizzleILi3ELi4ELi3EEENSA_18smem_ptr_flag_bitsILi32EEENST_INSB_IJNSC_ILi8EEESH_EEENSB_IJSH_SD_EEEEEEEvEENS11_INSA_13SM90_TMA_LOADES1C_vEEEENS_8epilogue10collective18CollectiveEpilogueINS1H_23Sm100TmaWarpSpecializedILi3ELi2ELi16ELb1ELb0EEEJSJ_NSB_IJNST_ISG_SD_EENST_ISH_SD_EEEEESK_NSB_IJNSB_IJllllEEESD_SU_EEESK_S1Q_NS1H_6fusion15FusionCallbacksIS1L_NS1R_17LinearCombinationISK_fSK_fLNS_15FloatRoundStyleE2EEESJ_S1O_JEEENSA_5SM1004TMEM4LOAD26SM100_TMEM_LOAD_16dp128b8xES12_S1C_NSA_17SM75_U32x4_LDSM_NENSA_21SM90_TMA_STORE_IM2COLES1C_NSA_17SM90_U32x4_STSM_NENSA_39AutoVectorizingCopyWithAssumedAlignmentILi128EEEEEEvvEEEEvNT_6ParamsE)
        .other          _ZN7cutlass13device_kernelINS_4conv6kernel13ConvUniversalINS1_16ConvProblemShapeILNS1_8OperatorE0ELi3EEENS1_10collective14CollectiveConvINS1_47MainloopSm100TmaUmmaWarpSpecializedImplicitGemmILS5_0ELi12ELi3ELi1ELi2EN4cute5tupleIJNSA_1CILi1EEESD_SD_EEEEENSB_IJNSC_ILi64EEESG_NSB_IJNSC_ILi32EEEEEEEEENS_10tfloat32_tESK_NSA_8TiledMMAINSA_8MMA_AtomIJNSA_17SM100_MMA_TF32_SSISK_SK_fLi64ELi64ELNSA_4UMMA5MajorE0ELSP_0ELNSO_7ScaleInE0ELSQ_0EEEEEENSA_6LayoutISE_NSB_IJNSC_ILi0EEESU_SU_EEEEENSB_IJNSA_10UnderscoreESX_SX_EEEEENS7_6detail27Sm100ImplicitGemmTileTraitsINSA_20SM90_TMA_LOAD_IM2COLENSA_14ComposedLayoutINSA_7SwizzleILi3ELi4ELi3EEENSA_18smem_ptr_flag_bitsILi32EEENST_INSB_IJNSC_ILi8EEESH_EEENSB_IJSH_SD_EEEEEEEvEENS11_INSA_13SM90_TMA_LOADES1C_vEEEENS_8epilogue10collective18CollectiveEpilogueINS1H_23Sm100TmaWarpSpecializedILi3ELi2ELi16ELb1ELb0EEEJSJ_NSB_IJNST_ISG_SD_EENST_ISH_SD_EEEEESK_NSB_IJNSB_IJllllEEESD_SU_EEESK_S1Q_NS1H_6fusion15FusionCallbacksIS1L_NS1R_17LinearCombinationISK_fSK_fLNS_15FloatRoundStyleE2EEESJ_S1O_JEEENSA_5SM1004TMEM4LOAD26SM100_TMEM_LOAD_16dp128b8xES12_S1C_NSA_17SM75_U32x4_LDSM_NENSA_21SM90_TMA_STORE_IM2COLES1C_NSA_17SM90_U32x4_STSM_NENSA_39AutoVectorizingCopyWithAssumedAlignmentILi128EEEEEEvvEEEEvNT_6ParamsE,@"STO_CUDA_ENTRY STV_DEFAULT"
_ZN7cutlass13device_kernelINS_4conv6kernel13ConvUniversalINS1_16ConvProblemShapeILNS1_8OperatorE0ELi3EEENS1_10collective14CollectiveConvINS1_47MainloopSm100TmaUmmaWarpSpecializedImplicitGemmILS5_0ELi12ELi3ELi1ELi2EN4cute5tupleIJNSA_1CILi1EEESD_SD_EEEEENSB_IJNSC_ILi64EEESG_NSB_IJNSC_ILi32EEEEEEEEENS_10tfloat32_tESK_NSA_8TiledMMAINSA_8MMA_AtomIJNSA_17SM100_MMA_TF32_SSISK_SK_fLi64ELi64ELNSA_4UMMA5MajorE0ELSP_0ELNSO_7ScaleInE0ELSQ_0EEEEEENSA_6LayoutISE_NSB_IJNSC_ILi0EEESU_SU_EEEEENSB_IJNSA_10UnderscoreESX_SX_EEEEENS7_6detail27Sm100ImplicitGemmTileTraitsINSA_20SM90_TMA_LOAD_IM2COLENSA_14ComposedLayoutINSA_7SwizzleILi3ELi4ELi3EEENSA_18smem_ptr_flag_bitsILi32EEENST_INSB_IJNSC_ILi8EEESH_EEENSB_IJSH_SD_EEEEEEEvEENS11_INSA_13SM90_TMA_LOADES1C_vEEEENS_8epilogue10collective18CollectiveEpilogueINS1H_23Sm100TmaWarpSpecializedILi3ELi2ELi16ELb1ELb0EEEJSJ_NSB_IJNST_ISG_SD_EENST_ISH_SD_EEEEESK_NSB_IJNSB_IJllllEEESD_SU_EEESK_S1Q_NS1H_6fusion15FusionCallbacksIS1L_NS1R_17LinearCombinationISK_fSK_fLNS_15FloatRoundStyleE2EEESJ_S1O_JEEENSA_5SM1004TMEM4LOAD26SM100_TMEM_LOAD_16dp128b8xES12_S1C_NSA_17SM75_U32x4_LDSM_NENSA_21SM90_TMA_STORE_IM2COLES1C_NSA_17SM90_U32x4_STSM_NENSA_39AutoVectorizingCopyWithAssumedAlignmentILi128EEEEEEvvEEEEvNT_6ParamsE:
[----:B------:R-:W1:Y:S01]  /*0000*/  LDC R1, c[0x0][0x37c] ;  /* 0x0000df00ff017b82 */ /* 0x000e620000000800 */
[----:B------:R-:W2:Y:S07]  /*0010*/  S2R R62, SR_TID.X ;  /* 0x00000000003e7919 */ /* 0x000eae0000002100 */
[----:B------:R-:W3:Y:S01]  /*0020*/  LDC.64 R2, c[0x0][0x990] ;  /* 0x00026400ff027b82 */ /* 0x000ee20000000a00 */
[----:B------:R-:W-:Y:S01]  /*0030*/  ELECT P2, URZ, PT ;  /* 0x0000000000ff782f */ /* 0x000fe20003840000 */
[----:B-1----:R-:W-:Y:S01]  /*0040*/  VIADD R1, R1, 0xfffffff8 ;  /* 0xfffffff801017836 */ /* 0x002fe20000000000 */
[----:B------:R-:W-:-:S02]  /*0050*/  PRMT R63, RZ, 0x7610, R63 ;  /* 0x00007610ff3f7816 */ /* 0x000fc4000000003f */
[----:B---3--:R-:W-:-:S04]  /*0060*/  ISETP.NE.U32.AND P0, PT, R2, RZ, PT ;  /* 0x000000ff0200720c */ /* 0x008fc80003f05070 */
[----:B------:R-:W-:Y:S02]  /*0070*/  ISETP.NE.AND.EX P0, PT, R3, RZ, PT, P0 ;  /* 0x000000ff0300720c */ /* 0x000fe40003f05300 */
[----:B--2---:R-:W-:-:S05]  /*0080*/  SHF.R.U32.HI R64, RZ, 0x5, R62 ;  /* 0x00000005ff407819 */ /* 0x004fca000001163e */
[----:B------:R-:W1:Y:S02]  /*0090*/  SHFL.IDX PT, R0, R64, RZ, 0x1f ;  /* 0x00001fff40007589 */ /* 0x000e6400000e0000 */
[----:B-1----:R-:W-:-:S04]  /*00a0*/  R2UR UR15, R0 ;  /* 0x00000000000f72ca */ /* 0x002fc800000e0000 */
[----:B------:R-:W-:Y:S05]  /*00b0*/  @P0 BRA `(.L_x_0) ;  /* 0x0000000000300947 */ /* 0x000fea0003800000 */
[----:B------:R-:W1:Y:S02]  /*00c0*/  LDCU.64 UR4, c[0x0][0x988] ;  /* 0x00013100ff0477ac */ /* 0x000e640008000a00 */
[----:B-1----:R-:W-:-:S04]  /*00d0*/  UISETP.NE.U32.AND UP0, UPT, UR4, URZ, UPT ;  /* 0x000000ff0400728c */ /* 0x002fc8000bf05070 */
[----:B------:R-:W-:-:S09]  /*00e0*/  UISETP.NE.AND.EX UP0, UPT, UR5, URZ, UPT, UP0 ;  /* 0x000000ff0500728c */ /* 0x000fd2000bf05300 */
[----:B------:R-:W-:Y:S05]  /*00f0*/  BRA.U !UP0, `(.L_x_1) ;  /* 0x0000000108147547 */ /* 0x000fea000b800000 */
[----:B------:R-:W1:Y:S01]  /*0100*/  LDC.64 R4, c[0x0][0x988] ;  /* 0x00026200ff047b82 */ /* 0x000e620000000a00 */
[----:B------:R-:W1:Y:S02]  /*0110*/  LDCU.64 UR4, c[0x0][0x358] ;  /* 0x00006b00ff0477ac */ /* 0x000e640008000a00 */
[----:B-1----:R1:W5:Y:S01]  /*0120*/  LDG.E R27, desc[UR4][R4.64] ;  /* 0x00000004041b7981 */ /* 0x002362000c1e1900 */
[----:B------:R-:W-:Y:S01]  /*0130*/  HFMA2 R63, -RZ, RZ, 0, 5.9604644775390625e-08 ;  /* 0x00000001ff3f7431 */ /* 0x000fe200000001ff */
[----:B------:R-:W-:Y:S05]  /*0140*/  BRA `(.L_x_0) ;  /* 0x00000000000c7947 */ /* 0x000fea0003800000 */
.L_x_1:
[----:B------:R-:W1:Y:S01]  /*0150*/  LDCU UR4, c[0x0][0x980] ;  /* 0x00013000ff0477ac */ /* 0x000e620008000800 */
[----:B------:R-:W-:Y:S01]  /*0160*/  HFMA2 R63, -RZ, RZ, 0, 5.9604644775390625e-08 ;  /* 0x00000001ff3f7431 */ /* 0x000fe200000001ff */
[----:B-1----:R-:W-:-:S07]  /*0170*/  MOV R27, UR4 ;  /* 0x00000004001b7c02 */ /* 0x002fce0008000f00 */
.L_x_0:
[----:B------:R-:W2:Y:S02]  /*0180*/  LDCU.64 UR4, c[0x0][0x9b0] ;  /* 0x00013600ff0477ac */ /* 0x000ea40008000a00 */
[----:B--2---:R-:W-:-:S04]  /*0190*/  UISETP.NE.U32.AND UP0, UPT, UR4, URZ, UPT ;  /* 0x000000ff0400728c */ /* 0x004fc8000bf05070 */
[----:B------:R-:W-:-:S09]  /*01a0*/  UISETP.NE.AND.EX UP0, UPT, UR5, URZ, UPT, UP0 ;  /* 0x000000ff0500728c */ /* 0x000fd2000bf05300 */
[----:B------:R-:W-:Y:S05]  /*01b0*/  BRA.U UP0, `(.L_x_2) ;  /* 0x0000000100287547 */ /* 0x000fea000b800000 */
[----:B------:R-:W2:Y:S02]  /*01c0*/  LDCU.64 UR4, c[0x0][0x9a8] ;  /* 0x00013500ff0477ac */ /* 0x000ea40008000a00 */
[----:B--2---:R-:W-:-:S04]  /*01d0*/  UISETP.NE.U32.AND UP0, UPT, UR4, URZ, UPT ;  /* 0x000000ff0400728c */ /* 0x004fc8000bf05070 */
[----:B------:R-:W-:-:S09]  /*01e0*/  UISETP.NE.AND.EX UP0, UPT, UR5, URZ, UPT, UP0 ;  /* 0x000000ff0500728c */ /* 0x000fd2000bf05300 */
[----:B------:R-:W-:Y:S05]  /*01f0*/  BRA.U !UP0, `(.L_x_3) ;  /* 0x0000000108107547 */ /* 0x000fea000b800000 */
[----:B------:R-:W2:Y:S01]  /*0200*/  LDC.64 R24, c[0x0][0x9a8] ;  /* 0x00026a00ff187b82 */ /* 0x000ea20000000a00 */
[----:B------:R-:W2:Y:S02]  /*0210*/  LDCU.64 UR4, c[0x0][0x358] ;  /* 0x00006b00ff0477ac */ /* 0x000ea40008000a00 */
[----:B--2---:R2:W5:Y:S01]  /*0220*/  LDG.E R24, desc[UR4][R24.64] ;  /* 0x0000000418187981 */ /* 0x004562000c1e1900 */
[----:B------:R-:W-:Y:S05]  /*0230*/  BRA `(.L_x_2) ;  /* 0x0000000000087947 */ /* 0x000fea0003800000 */
.L_x_3:
[----:B------:R-:W2:Y:S02]  /*0240*/  LDCU UR4, c[0x0][0x9a0] ;  /* 0x00013400ff0477ac */ /* 0x000ea40008000800 */
[----:B--2---:R-:W-:Y:S02]  /*0250*/  MOV R24, UR4 ;  /* 0x0000000400187c02 */ /* 0x004fe40008000f00 */
.L_x_2:
[----:B-1----:R-:W1:Y:S01]  /*0260*/  LDC.64 R4, c[0x0][0x988] ;  /* 0x00026200ff047b82 */ /* 0x002e620000000a00 */
[----:B------:R-:W-:Y:S01]  /*0270*/  IMAD.U32 R0, RZ, RZ, UR15 ;  /* 0x0000000fff007e24 */ /* 0x000fe2000f8e00ff */
[----:B------:R-:W-:Y:S01]  /*0280*/  ISETP.EQ.U32.AND P4, PT, R2, RZ, PT ;  /* 0x000000ff0200720c */ /* 0x000fe20003f82070 */
[----:B------:R-:W-:Y:S03]  /*0290*/  BSSY.RECONVERGENT B0, `(.L_x_4) ;  /* 0x0000012000007945 */ /* 0x000fe60003800200 */
[----:B------:R-:W-:Y:S02]  /*02a0*/  ISETP.NE.OR P1, PT, R0, 0x1, !P2 ;  /* 0x000000010000780c */ /* 0x000fe40005725670 */
[----:B-1----:R-:W-:-:S04]  /*02b0*/  ISETP.NE.U32.AND P0, PT, R4, RZ, PT ;  /* 0x000000ff0400720c */ /* 0x002fc80003f05070 */
[----:B------:R-:W-:-:S13]  /*02c0*/  ISETP.NE.AND.EX P0, PT, R5, RZ, PT, P0 ;  /* 0x000000ff0500720c */ /* 0x000fda0003f05300 */
[----:B------:R-:W-:Y:S01]  /*02d0*/  VOTEU.ANY UP3, P0 ;  /* 0x0000000000ff7886 */ /* 0x000fe20000060100 */
[----:B------:R-:W-:Y:S02]  /*02e0*/  PLOP3.LUT P3, PT, PT, PT, UP3, 0x80, 0x8 ;  /* 0x000000000008781c */ /* 0x000fe40003f6f038 */
[----:B------:R-:W-:Y:S02]  /*02f0*/  ISETP.NE.OR P0, PT, R0, 0x3, !P2 ;  /* 0x000000030000780c */ /* 0x000fe40005705670 */
[----:B------:R-:W-:-:S04]  /*0300*/  ISETP.EQ.OR.EX P5, PT, R3, RZ, !P3, P4 ;  /* 0x000000ff0300720c */ /* 0x000fc80005fa2740 */
[----:B------:R-:W-:Y:S01]  /*0310*/  P2R R73, PR, RZ, 0x20 ;  /* 0x00000020ff497803 */ /* 0x000fe20000000000 */
[----:B------:R-:W-:Y:S05]  /*0320*/  @P1 BRA `(.L_x_5) ;  /* 0x0000000000201947 */ /* 0x000fea0003800000 */
[----:B------:R-:W1:Y:S02]  /*0330*/  LDCU.64 UR4, c[0x0][0x348] ;  /* 0x00006900ff0477ac */ /* 0x000e640008000a00 */
[----:B-1----:R-:W-:Y:S02]  /*0340*/  UIADD3 UR6, UP1, UPT, UR4, 0x80, URZ ;  /* 0x0000008004067890 */ /* 0x002fe4000ff3e0ff */
[----:B------:R-:W-:Y:S02]  /*0350*/  UIADD3 UR4, UP0, UPT, UR4, 0x200, URZ ;  /* 0x0000020004047890 */ /* 0x000fe4000ff1e0ff */
[----:B------:R-:W-:Y:S02]  /*0360*/  UIADD3.X UR7, UPT, UPT, URZ, UR5, URZ, UP1, !UPT ;  /* 0x00000005ff077290 */ /* 0x000fe40008ffe4ff */
[----:B------:R-:W-:-:S07]  /*0370*/  UIADD3.X UR5, UPT, UPT, URZ, UR5, URZ, UP0, !UPT ;  /* 0x00000005ff057290 */ /* 0x000fce00087fe4ff */
[----:B------:R1:W-:Y:S02]  /*0380*/  UTMACCTL.PF [UR6] ;  /* 0x00000000060079b9 */ /* 0x0003e40008040000 */
[----:B------:R1:W-:Y:S02]  /*0390*/  UTMACCTL.PF [UR4] ;  /* 0x00000000040079b9 */ /* 0x0003e40008040000 */
[----:B-1----:R-:W-:Y:S01]  /*03a0*/  NOP ;  /* 0x0000000000007918 */ /* 0x002fe20000000000 */
.L_x_5:
[----:B------:R-:W-:Y:S05]  /*03b0*/  BSYNC.RECONVERGENT B0 ;  /* 0x0000000000007941 */ /* 0x000fea0003800200 */
.L_x_4:
[----:B------:R-:W-:Y:S04]  /*03c0*/  BSSY.RECONVERGENT B0, `(.L_x_6) ;  /* 0x000000a000007945 */ /* 0x000fe80003800200 */
        /* <DEDUP_REMOVED lines=9> */
.L_x_7:
[----:B------:R-:W-:Y:S05]  /*0460*/  BSYNC.RECONVERGENT B0 ;  /* 0x0000000000007941 */ /* 0x000fea0003800200 */
.L_x_6:
[----:B------:R-:W-:Y:S01]  /*0470*/  UPLOP3.LUT UP2, UPT, UPT, UPT, UPT, 0x80, 0x8 ;  /* 0x000000000008789c */ /* 0x000fe20003f4f070 */
[----:B------:R-:W-:Y:S10]  /*0480*/  @!P5 BRA `(.L_x_8) ;  /* 0x000000000024d947 */ /* 0x000ff40003800000 */
[----:B------:R-:W-:Y:S01]  /*0490*/  ISETP.NE.U32.AND P1, PT, R2, RZ, PT ;  /* 0x000000ff0200720c */ /* 0x000fe20003f25070 */
[----:B------:R-:W-:Y:S01]  /*04a0*/  USEL UR4, URZ, 0xffffffff, UP3 ;  /* 0xffffffffff047887 */ /* 0x000fe20009800000 */
[----:B-----5:R-:W-:Y:S02]  /*04b0*/  FSETP.NEU.AND P0, PT, R27, RZ, PT ;  /* 0x000000ff1b00720b */ /* 0x020fe40003f0d000 */
[----:B------:R-:W-:-:S11]  /*04c0*/  ISETP.NE.AND.EX P1, PT, R3, RZ, PT, P1 ;  /* 0x000000ff0300720c */ /* 0x000fd60003f25310 */
[----:B------:R-:W-:Y:S02]  /*04d0*/  VOTEU.ANY UP0, P0 ;  /* 0x0000000000ff7886 */ /* 0x000fe40000000100 */
[----:B------:R-:W-:-:S05]  /*04e0*/  VOTEU.ANY UP1, P1 ;  /* 0x0000000000ff7886 */ /* 0x000fca0000820100 */
[----:B------:R-:W-:-:S04]  /*04f0*/  @!UP1 USEL UR4, URZ, 0xffffffff, UP0 ;  /* 0xffffffffff049887 */ /* 0x000fc80008000000 */
[----:B------:R-:W-:-:S04]  /*0500*/  ULOP3.LUT UR4, UR4, 0x1, URZ, 0xc0, !UPT ;  /* 0x0000000104047892 */ /* 0x000fc8000f8ec0ff */
[----:B------:R-:W-:-:S11]  /*0510*/  UISETP.NE.U32.AND UP2, UPT, UR4, 0x1, UPT ;  /* 0x000000010400788c */ /* 0x000fd6000bf45070 */
.L_x_8:
[----:B------:R-:W1:Y:S01]  /*0520*/  SHFL.IDX PT, R2, R64, RZ, 0x1f ;  /* 0x00001fff40027589 */ /* 0x000e6200000e0000 */
[----:B------:R-:W-:-:S04]  /*0530*/  UISETP.NE.AND UP0, UPT, UR15, 0x2, UPT ;  /* 0x000000020f00788c */ /* 0x000fc8000bf05270 */
[----:B------:R-:W-:Y:S01]  /*0540*/  USEL UR46, URZ, 0x1, UP0 ;  /* 0x00000001ff2e7887 */ /* 0x000fe20008000000 */
[----:B-1----:R-:W-:-:S13]  /*0550*/  ISETP.NE.AND P0, PT, R2, RZ, PT ;  /* 0x000000ff0200720c */ /* 0x002fda0003f05270 */
[----:B------:R-:W-:Y:S05]  /*0560*/  @P0 BRA `(.L_x_9) ;  /* 0x0000000000940947 */ /* 0x000fea0003800000 */
[----:B------:R-:W-:Y:S01]  /*0570*/  ELECT P0, URZ, PT ;  /* 0x0000000000ff782f */ /* 0x000fe20003800000 */
[----:B------:R-:W-:-:S12]  /*0580*/  BSSY.RECONVERGENT B0, `(.L_x_9) ;  /* 0x0000023000007945 */ /* 0x000fd80003800200 */
[----:B------:R-:W-:Y:S05]  /*0590*/  @!P0 BRA `(.L_x_10) ;  /* 0x0000000000848947 */ /* 0x000fea0003800000 */
[----:B------:R-:W1:Y:S01]  /*05a0*/  S2UR UR4, SR_CgaCtaId ;  /* 0x00000000000479c3 */ /* 0x000e620000008800 */
[----:B------:R-:W-:Y:S01]  /*05b0*/  UMOV UR5, 0x400 ;  /* 0x0000040000057882 */ /* 0x000fe20000000000 */
[----:B------:R-:W-:Y:S02]  /*05c0*/  UMOV UR6, 0x1 ;  /* 0x0000000100067882 */ /* 0x000fe40000000000 */
[----:B------:R-:W-:-:S04]  /*05d0*/  UIADD3 UR6, UPT, UPT, -UR6, 0x100000, URZ ;  /* 0x0010000006067890 */ /* 0x000fc8000fffe1ff */
[----:B------:R-:W-:Y:S02]  /*05e0*/  USHF.L.U32 UR7, UR6, 0xb, URZ ;  /* 0x0000000b06077899 */ /* 0x000fe400080006ff */
[----:B------:R-:W-:Y:S02]  /*05f0*/  USHF.L.U32 UR6, UR6, 0x1, URZ ;  /* 0x0000000106067899 */ /* 0x000fe400080006ff */
[----:B-1----:R-:W-:Y:S01]  /*0600*/  ULEA UR4, UR4, UR5, 0x18 ;  /* 0x0000000504047291 */ /* 0x002fe2000f8ec0ff */
[----:B------:R-:W1:Y:S11]  /*0610*/  FENCE.VIEW.ASYNC.S ;  /* 0x00000000000073c6 */ /* 0x000e760000000000 */
[----:B-1----:R1:W3:Y:S01]  /*0620*/  SYNCS.EXCH.64 URZ, [UR4], UR6 ;  /* 0x0000000604ff75b2 */ /* 0x0022e20008000100 */
[----:B------:R1:W4:Y:S01]  /*0630*/  SYNCS.EXCH.64 URZ, [UR4+0x60], UR6 ;  /* 0x0000600604ff75b2 */ /* 0x0003220008000100 */
[----:B------:R1:W1:Y:S01]  /*0640*/  SYNCS.EXCH.64 URZ, [UR4+0x8], UR6 ;  /* 0x0000080604ff75b2 */ /* 0x0002620008000100 */
        /* <DEDUP_REMOVED lines=21> */
[----:B---3--:R-:W-:Y:S01]  /*07a0*/  NOP ;  /* 0x0000000000007918 */ /* 0x008fe20000000000 */
.L_x_10:
[----:B-1----:R-:W-:Y:S05]  /*07b0*/  BSYNC.RECONVERGENT B0 ;  /* 0x0000000000007941 */ /* 0x002fea0003800200 */
.L_x_9:
[----:B------:R-:W1:Y:S01]  /*07c0*/  SHFL.IDX PT, R2, R64, RZ, 0x1f ;  /* 0x00001fff40027589 */ /* 0x000e6200000e0000 */
[----:B------:R-:W-:Y:S01]  /*07d0*/  NOP ;  /* 0x0000000000007918 */ /* 0x000fe20000000000 */
[----:B-1----:R-:W-:-:S13]  /*07e0*/  ISETP.NE.AND P0, PT, R2, 0x1, PT ;  /* 0x000000010200780c */ /* 0x002fda0003f05270 */
[----:B------:R-:W-:Y:S05]  /*07f0*/  @P0 BRA `(.L_x_11) ;  /* 0x0000000000500947 */ /* 0x000fea0003800000 */
[----:B------:R-:W1:Y:S01]  /*0800*/  S2UR UR4, SR_CgaCtaId ;  /* 0x00000000000479c3 */ /* 0x000e620000008800 */
[----:B------:R-:W-:Y:S01]  /*0810*/  UMOV UR5, 0x400 ;  /* 0x0000040000057882 */ /* 0x000fe20000000000 */
[----:B------:R-:W-:Y:S01]  /*0820*/  UMOV UR8, 0x20 ;  /* 0x0000002000087882 */ /* 0x000fe20000000000 */
[----:B------:R-:W-:Y:S01]  /*0830*/  UMOV UR6, 0x80 ;  /* 0x0000008000067882 */ /* 0x000fe20000000000 */
[----:B------:R-:W-:-:S04]  /*0840*/  UIADD3 UR8, UPT, UPT, -UR8, 0x100000, URZ ;  /* 0x0010000008087890 */ /* 0x000fc8000fffe1ff */
[----:B------:R-:W-:Y:S02]  /*0850*/  USHF.L.U32 UR9, UR8, 0xb, URZ ;  /* 0x0000000b08097899 */ /* 0x000fe400080006ff */
[----:B------:R-:W-:Y:S02]  /*0860*/  USHF.L.U32 UR8, UR8, 0x1, URZ ;  /* 0x0000000108087899 */ /* 0x000fe400080006ff */
[----:B------:R-:W-:-:S04]  /*0870*/  UIADD3 UR6, UPT, UPT, -UR6, 0x100000, URZ ;  /* 0x0010000006067890 */ /* 0x000fc8000fffe1ff */
[----:B------:R-:W-:Y:S02]  /*0880*/  USHF.L.U32 UR7, UR6, 0xb, URZ ;  /* 0x0000000b06077899 */ /* 0x000fe400080006ff */
[----:B------:R-:W-:Y:S01]  /*0890*/  USHF.L.U32 UR6, UR6, 0x1, URZ ;  /* 0x0000000106067899 */ /* 0x000fe200080006ff */
[----:B------:R-:W-:Y:S01]  /*08a0*/  ELECT P0, URZ, PT ;  /* 0x0000000000ff782f */ /* 0x000fe20003800000 */
[----:B-1----:R-:W-:Y:S01]  /*08b0*/  ULEA UR4, UR4, UR5, 0x18 ;  /* 0x0000000504047291 */ /* 0x002fe2000f8ec0ff */
[----:B------:R-:W1:Y:S11]  /*08c0*/  FENCE.VIEW.ASYNC.S ;  /* 0x00000000000073c6 */ /* 0x000e760000000000 */
[----:B-1----:R1:W3:Y:S01]  /*08d0*/  SYNCS.EXCH.64 URZ, [UR4+0xc0], UR8 ;  /* 0x0000c00804ff75b2 */ /* 0x0022e20008000100 */
[----:B------:R1:W1:Y:S01]  /*08e0*/  SYNCS.EXCH.64 URZ, [UR4+0xd8], UR6 ;  /* 0x0000d80604ff75b2 */ /* 0x0002620008000100 */
[----:B------:R1:W1:Y:S01]  /*08f0*/  SYNCS.EXCH.64 URZ, [UR4+0xc8], UR8 ;  /* 0x0000c80804ff75b2 */ /* 0x0002620008000100 */
[----:B------:R1:W1:Y:S01]  /*0900*/  SYNCS.EXCH.64 URZ, [UR4+0xe0], UR6 ;  /* 0x0000e00604ff75b2 */ /* 0x0002620008000100 */
[----:B------:R1:W1:Y:S01]  /*0910*/  SYNCS.EXCH.64 URZ, [UR4+0xd0], UR8 ;  /* 0x0000d00804ff75b2 */ /* 0x0002620008000100 */
[----:B------:R1:W1:Y:S01]  /*0920*/  SYNCS.EXCH.64 URZ, [UR4+0xe8], UR6 ;  /* 0x0000e80604ff75b2 */ /* 0x0002620008000100 */
[----:B------:R-:W-:Y:S01]  /*0930*/  NOP ;  /* 0x0000000000007918 */ /* 0x000fe20000000000 */
.L_x_11:
[----:B------:R-:W2:Y:S01]  /*0940*/  SHFL.IDX PT, R2, R64, RZ, 0x1f ;  /* 0x00001fff40027589 */ /* 0x000ea200000e0000 */
[----:B------:R-:W-:Y:S01]  /*0950*/  NOP ;  /* 0x0000000000007918 */ /* 0x000fe20000000000 */
[----:B--2---:R-:W-:-:S13]  /*0960*/  ISETP.NE.AND P0, PT, R2, 0x3, PT ;  /* 0x000000030200780c */ /* 0x004fda0003f05270 */
[----:B------:R-:W-:Y:S05]  /*0970*/  @P0 BRA `(.L_x_12) ;  /* 0x0000000000300947 */ /* 0x000fea0003800000 */
[----:B-1----:R-:W1:Y:S01]  /*0980*/  S2UR UR4, SR_CgaCtaId ;  /* 0x00000000000479c3 */ /* 0x002e620000008800 */
[----:B------:R-:W-:Y:S01]  /*0990*/  UMOV UR6, 0x400 ;  /* 0x0000040000067882 */ /* 0x000fe20000000000 */
[----:B------:R-:W-:Y:S01]  /*09a0*/  UMOV UR5, 0x20 ;  /* 0x0000002000057882 */ /* 0x000fe20000000000 */
[----:B------:R-:W-:Y:S01]  /*09b0*/  ELECT P0, URZ, PT ;  /* 0x0000000000ff782f */ /* 0x000fe20003800000 */
[----:B-1----:R-:W-:Y:S02]  /*09c0*/  ULEA UR6, UR4, UR6, 0x18 ;  /* 0x0000000604067291 */ /* 0x002fe4000f8ec0ff */
[----:B------:R-:W-:-:S04]  /*09d0*/  UIADD3 UR4, UPT, UPT, -UR5, 0x100000, URZ ;  /* 0x0010000005047890 */ /* 0x000fc8000fffe1ff */
[----:B------:R-:W-:Y:S02]  /*09e0*/  USHF.L.U32 UR5, UR4, 0xb, URZ ;  /* 0x0000000b04057899 */ /* 0x000fe400080006ff */
[----:B------:R-:W-:Y:S01]  /*09f0*/  USHF.L.U32 UR4, UR4, 0x1, URZ ;  /* 0x0000000104047899 */ /* 0x000fe200080006ff */
[----:B------:R-:W1:Y:S11]  /*0a00*/  FENCE.VIEW.ASYNC.S ;  /* 0x00000000000073c6 */ /* 0x000e760000000000 */
[----:B-1----:R2:W1:Y:S01]  /*0a10*/  SYNCS.EXCH.64 URZ, [UR6+0xf0], UR4 ;  /* 0x0000f00406ff75b2 */ /* 0x0024620008000100 */
[----:B------:R2:W1:Y:S02]  /*0a20*/  SYNCS.EXCH.64 URZ, [UR6+0xf8], UR4 ;  /* 0x0000f80406ff75b2 */ /* 0x0004640008000100 */
[----:B--2---:R-:W-:Y:S01]  /*0a30*/  NOP ;  /* 0x0000000000007918 */ /* 0x004fe20000000000 */
.L_x_12:
[----:B------:R-:W2:Y:S01]  /*0a40*/  SHFL.IDX PT, R2, R64, RZ, 0x1f ;  /* 0x00001fff40027589 */ /* 0x000ea200000e0000 */
[----:B------:R-:W-:Y:S01]  /*0a50*/  NOP ;  /* 0x0000000000007918 */ /* 0x000fe20000000000 */
[----:B--2---:R-:W-:-:S13]  /*0a60*/  ISETP.NE.AND P0, PT, R2, 0x4, PT ;  /* 0x000000040200780c */ /* 0x004fda0003f05270 */
[----:B------:R-:W-:Y:S05]  /*0a70*/  @P0 BRA `(.L_x_13) ;  /* 0x0000000000440947 */ /* 0x000fea0003800000 */
[----:B-1----:R-:W1:Y:S01]  /*0a80*/  S2UR UR6, SR_CgaCtaId ;  /* 0x00000000000679c3 */ /* 0x002e620000008800 */
[----:B------:R-:W-:Y:S01]  /*0a90*/  UMOV UR4, 0x100 ;  /* 0x0000010000047882 */ /* 0x000fe20000000000 */
[----:B------:R-:W-:Y:S01]  /*0aa0*/  UMOV UR5, 0x400 ;  /* 0x0000040000057882 */ /* 0x000fe20000000000 */
[----:B------:R-:W-:Y:S01]  /*0ab0*/  USEL UR4, UR4, 0xe0, UP2 ;  /* 0x000000e004047887 */ /* 0x000fe20009000000 */
[----:B------:R-:W-:Y:S01]  /*0ac0*/  UMOV UR8, 0x1 ;  /* 0x0000000100087882 */ /* 0x000fe20000000000 */
[----:B------:R-:W-:Y:S01]  /*0ad0*/  ELECT P0, URZ, PT ;  /* 0x0000000000ff782f */ /* 0x000fe20003800000 */
[----:B------:R-:W-:-:S04]  /*0ae0*/  UIADD3 UR8, UPT, UPT, -UR8, 0x100000, URZ ;  /* 0x0010000008087890 */ /* 0x000fc8000fffe1ff */
[----:B------:R-:W-:Y:S02]  /*0af0*/  USHF.L.U32 UR9, UR8, 0xb, URZ ;  /* 0x0000000b08097899 */ /* 0x000fe400080006ff */
[----:B------:R-:W-:Y:S02]  /*0b00*/  USHF.L.U32 UR8, UR8, 0x1, URZ ;  /* 0x0000000108087899 */ /* 0x000fe400080006ff */
[----:B-1----:R-:W-:Y:S02]  /*0b10*/  ULEA UR6, UR6, UR5, 0x18 ;  /* 0x0000000506067291 */ /* 0x002fe4000f8ec0ff */
[----:B------:R-:W-:-:S04]  /*0b20*/  UIADD3 UR4, UPT, UPT, -UR4, 0x100000, URZ ;  /* 0x0010000004047890 */ /* 0x000fc8000fffe1ff */
[----:B------:R-:W-:Y:S02]  /*0b30*/  USHF.L.U32 UR5, UR4, 0xb, URZ ;  /* 0x0000000b04057899 */ /* 0x000fe400080006ff */
[----:B------:R-:W-:Y:S01]  /*0b40*/  USHF.L.U32 UR4, UR4, 0x1, URZ ;  /* 0x0000000104047899 */ /* 0x000fe200080006ff */
[----:B------:R-:W1:Y:S03]  /*0b50*/  FENCE.VIEW.ASYNC.S ;  /* 0x00000000000073c6 */ /* 0x000e660000000000 */
[----:B-1----:R2:W1:Y:S08]  /*0b60*/  SYNCS.EXCH.64 URZ, [UR6+0x100], UR8 ;  /* 0x0001000806ff75b2 */ /* 0x0024700008000100 */
[----:B------:R2:W1:Y:S02]  /*0b70*/  SYNCS.EXCH.64 URZ, [UR6+0x108], UR4 ;  /* 0x0001080406ff75b2 */ /* 0x0004640008000100 */
[----:B--2---:R-:W-:Y:S01]  /*0b80*/  NOP ;  /* 0x0000000000007918 */ /* 0x004fe20000000000 */
.L_x_13:
[----:B------:R-:W2:Y:S01]  /*0b90*/  SHFL.IDX PT, R2, R64, RZ, 0x1f ;  /* 0x00001fff40027589 */ /* 0x000ea200000e0000 */
[----:B------:R-:W1:Y:S01]  /*0ba0*/  S2UR UR51, SR_CTAID.X ;  /* 0x00000000003379c3 */ /* 0x000e620000002500 */
[----:B------:R-:W-:-:S07]  /*0bb0*/  NOP ;  /* 0x0000000000007918 */ /* 0x000fce0000000000 */
[----:B------:R-:W1:Y:S01]  /*0bc0*/  S2UR UR22, SR_CTAID.Y ;  /* 0x00000000001679c3 */ /* 0x000e620000002600 */
[----:B--2---:R-:W-:-:S13]  /*0bd0*/  ISETP.NE.AND P0, PT, R2, 0x5, PT ;  /* 0x000000050200780c */ /* 0x004fda0003f05270 */
[----:B-1----:R-:W-:Y:S05]  /*0be0*/  @P0 BRA `(.L_x_14) ;  /* 0x0000000000480947 */ /* 0x002fea0003800000 */
        /* <DEDUP_REMOVED lines=13> */
[----:B-1----:R1:W2:Y:S01]  /*0cc0*/  SYNCS.EXCH.64 URZ, [UR4+0x110], UR8 ;  /* 0x0001100804ff75b2 */ /* 0x0022a20008000100 */
[----:B------:R1:W1:Y:S01]  /*0cd0*/  SYNCS.EXCH.64 URZ, [UR4+0x120], UR6 ;  /* 0x0001200604ff75b2 */ /* 0x0002620008000100 */
[----:B------:R1:W1:Y:S01]  /*0ce0*/  SYNCS.EXCH.64 URZ, [UR4+0x118], UR8 ;  /* 0x0001180804ff75b2 */ /* 0x0002620008000100 */
[----:B------:R1:W1:Y:S01]  /*0cf0*/  SYNCS.EXCH.64 URZ, [UR4+0x128], UR6 ;  /* 0x0001280604ff75b2 */ /* 0x0002620008000100 */
[----:B------:R-:W-:Y:S01]  /*0d00*/  NOP ;  /* 0x0000000000007918 */ /* 0x000fe20000000000 */
.L_x_14:
[----:B------:R-:W-:-:S05]  /*0d10*/  CS2R.32 R57, SR_CgaSize ;  /* 0x0000000000397805 */ /* 0x000fca0000008a00 */
[----:B------:R-:W-:-:S05]  /*0d20*/  IMAD R57, R57, -0xa0, RZ ;  /* 0xffffff6039397824 */ /* 0x000fca00078e02ff */
[----:B------:R-:W-:-:S14]  /*0d30*/  R2UR UR5, R57 ;  /* 0x00000000390572ca */ /* 0x000fdc00000e0000 */
[----:B------:R-:W3:Y:S01]  /*0d40*/  LDCU UR5, c[0x0][UR5+0x2b0] ;  /* 0x00005600050577ac */ /* 0x000ee20008000800 */
[----:B------:R-:W-:Y:S02]  /*0d50*/  I2FP.F32.U32 R5, UR51 ;  /* 0x0000003300057c45 */ /* 0x000fe40008201000 */
[----:B------:R-:W-:-:S05]  /*0d60*/  CS2R.32 R2, SR_CgaSize ;  /* 0x0000000000027805 */ /* 0x000fca0000008a00 */
[----:B------:R-:W-:-:S06]  /*0d70*/  IMAD R2, R2, -0xa0, RZ ;  /* 0xffffff6002027824 */ /* 0x000fcc00078e02ff */
[----:B------:R-:W4:Y:S01]  /*0d80*/  LDC R2, c[0x0][R2+0x2a0] ;  /* 0x0000a80002027b82 */ /* 0x000f220000000800 */
[----:B------:R-:W-:Y:S02]  /*0d90*/  I2FP.F32.U32 R4, UR22 ;  /* 0x0000001600047c45 */ /* 0x000fe40008201000 */
[----:B------:R-:W-:-:S05]  /*0da0*/  CS2R.32 R57, SR_CgaSize ;  /* 0x0000000000397805 */ /* 0x000fca0000008a00 */
[----:B------:R-:W-:-:S05]  /*0db0*/  IMAD R57, R57, -0xa0, RZ ;  /* 0xffffff6039397824 */ /* 0x000fca00078e02ff */
[----:B-1----:R-:W-:-:S14]  /*0dc0*/  R2UR UR4, R57 ;  /* 0x00000000390472ca */ /* 0x002fdc00000e0000 */
[----:B------:R-:W1:Y:S01]  /*0dd0*/  LDCU UR4, c[0x0][UR4+0x2b4] ;  /* 0x00005680040477ac */ /* 0x000e620008000800 */
[----:B------:R-:W-:Y:S01]  /*0de0*/  NOP ;  /* 0x0000000000007918 */ /* 0x000fe20000000000 */
[----:B------:R-:W2:Y:S01]  /*0df0*/  S2R R17, SR_CTAID.Z ;  /* 0x0000000000117919 */ /* 0x000ea20000002700 */
[----:B------:R-:W4:Y:S01]  /*0e00*/  LDCU UR18, c[0x0][0xc24] ;  /* 0x00018480ff1277ac */ /* 0x000f220008000800 */
[----:B------:R-:W-:-:S05]  /*0e10*/  CS2R.32 R3, SR_CgaSize ;  /* 0x0000000000037805 */ /* 0x000fca0000008a00 */
[----:B------:R-:W-:-:S06]  /*0e20*/  IMAD R3, R3, -0xa0, RZ ;  /* 0xffffff6003037824 */ /* 0x000fcc00078e02ff */
[----:B------:R-:W2:Y:S01]  /*0e30*/  LDC R3, c[0x0][R3+0x2a4] ;  /* 0x0000a90003037b82 */ /* 0x000ea20000000800 */
[----:B---3--:R-:W-:Y:S01]  /*0e40*/  FMUL R5, R5, UR5 ;  /* 0x0000000505057c20 */ /* 0x008fe20008400000 */
[----:B-1----:R-:W-:-:S03]  /*0e50*/  FMUL R4, R4, UR4 ;  /* 0x0000000404047c20 */ /* 0x002fc60008400000 */
[----:B------:R-:W1:Y:S01]  /*0e60*/  F2I.U32.TRUNC.NTZ R57, R5 ;  /* 0x0000000500397305 */ /* 0x000e62000020f000 */
[----:B----4-:R-:W-:-:S07]  /*0e70*/  UISETP.GE.AND UP0, UPT, UR18, 0x1, UPT ;  /* 0x000000011200788c */ /* 0x010fce000bf06270 */
[----:B------:R-:W3:Y:S01]  /*0e80*/  F2I.U32.TRUNC.NTZ R56, R4 ;  /* 0x0000000400387305 */ /* 0x000ee2000020f000 */
[----:B-1----:R-:W-:-:S05]  /*0e90*/  IADD3 R57, PT, PT, -R57, RZ, RZ ;  /* 0x000000ff39397210 */ /* 0x002fca0007ffe1ff */
[----:B------:R-:W-:Y:S01]  /*0ea0*/  IMAD R57, R2, R57, UR51 ;  /* 0x0000003302397e24 */ /* 0x000fe2000f8e0239 */
[----:B---3--:R-:W-:-:S05]  /*0eb0*/  IADD3 R56, PT, PT, -R56, RZ, RZ ;  /* 0x000000ff38387210 */ /* 0x008fca0007ffe1ff */
[----:B--2---:R-:W-:Y:S01]  /*0ec0*/  IMAD R56, R3, R56, UR22 ;  /* 0x0000001603387e24 */ /* 0x004fe2000f8e0238 */
[----:B------:R-:W-:Y:S06]  /*0ed0*/  BAR.SYNC.DEFER_BLOCKING 0x0 ;  /* 0x0000000000007b1d */ /* 0x000fec0000010000 */
[----:B------:R-:W-:Y:S05]  /*0ee0*/  BRA.U !UP0, `(.L_x_15) ;  /* 0x0000000108d47547 */ /* 0x000fea000b800000 */
[----:B------:R-:W1:Y:S01]  /*0ef0*/  LDCU.128 UR24, c[0x0][0xc10] ;  /* 0x00018200ff1877ac */ /* 0x000e620008000c00 */
[----:B------:R-:W2:Y:S01]  /*0f00*/  LDCU UR14, c[0x0][0x370] ;  /* 0x00006e00ff0e77ac */ /* 0x000ea20008000800 */
[----:B------:R-:W3:Y:S01]  /*0f10*/  LDCU UR6, c[0x0][0x374] ;  /* 0x00006e80ff0677ac */ /* 0x000ee20008000800 */
[----:B------:R-:W4:Y:S01]  /*0f20*/  LDCU UR19, c[0x0][0xc0c] ;  /* 0x00018180ff1377ac */ /* 0x000f220008000800 */
[----:B------:R-:W4:Y:S01]  /*0f30*/  LDCU UR20, c[0x0][0xc20] ;  /* 0x00018400ff1477ac */ /* 0x000f220008000800 */
[----:B------:R-:W4:Y:S01]  /*0f40*/  LDCU.64 UR16, c[0x0][0xc28] ;  /* 0x00018500ff1077ac */ /* 0x000f220008000a00 */
[----:B-1----:R-:W-:Y:S02]  /*0f50*/  UISETP.NE.AND UP0, UPT, UR26, 0x1, UPT ;  /* 0x000000011a00788c */ /* 0x002fe4000bf05270 */
[----:B---3--:R-:W-:Y:S02]  /*0f60*/  UIMAD.WIDE.U32 UR4, UR6, UR27, URZ ;  /* 0x0000001b060472a5 */ /* 0x008fe4000f8e00ff */
[----:B--2---:R-:W-:-:S02]  /*0f70*/  UIMAD.WIDE.U32 UR8, UR14, UR24, URZ ;  /* 0x000000180e0872a5 */ /* 0x004fc4000f8e00ff */
[----:B----4-:R-:W-:Y:S02]  /*0f80*/  UISETP.NE.AND UP1, UPT, UR19, 0x1, UPT ;  /* 0x000000011300788c */ /* 0x010fe4000bf25270 */
[----:B------:R-:W-:Y:S01]  /*0f90*/  UISETP.NE.AND UP4, UPT, UR18, 0x1, UPT ;  /* 0x000000011200788c */ /* 0x000fe2000bf85270 */
[----:B------:R-:W-:Y:S01]  /*0fa0*/  UMOV UR4, UR5 ;  /* 0x0000000500047c82 */ /* 0x000fe20008000000 */
[----:B------:R-:W-:Y:S02]  /*0fb0*/  UIMAD.WIDE.U32 UR10, UR22, UR27, URZ ;  /* 0x0000001b160a72a5 */ /* 0x000fe4000f8e00ff */
[----:B------:R-:W-:Y:S02]  /*0fc0*/  @UP0 USHF.R.U32.HI UR6, URZ, UR20, UR4 ;  /* 0x00000014ff060299 */ /* 0x000fe40008011604 */
[----:B------:R-:W-:Y:S01]  /*0fd0*/  UIMAD.WIDE.U32 UR12, UR51, UR24, URZ ;  /* 0x00000018330c72a5 */ /* 0x000fe2000f8e00ff */
[----:B------:R-:W-:Y:S02]  /*0fe0*/  UMOV UR4, UR9 ;  /* 0x0000000900047c82 */ /* 0x000fe40008000000 */
[----:B------:R-:W-:Y:S01]  /*0ff0*/  UMOV UR7, UR11 ;  /* 0x0000000b00077c82 */ /* 0x000fe20008000000 */
[----:B------:R-:W-:-:S02]  /*1000*/  @UP1 USHF.R.U32.HI UR14, URZ, UR25, UR4 ;  /* 0x00000019ff0e1299 */ /* 0x000fc40008011604 */
[----:B------:R-:W-:Y:S02]  /*1010*/  UIMAD.WIDE.U32 UR4, UR6, UR16, URZ ;  /* 0x00000010060472a5 */ /* 0x000fe4000f8e00ff */
[----:B------:R-:W-:Y:S02]  /*1020*/  UIMAD.WIDE.U32 UR8, UR14, UR16, URZ ;  /* 0x000000100e0872a5 */ /* 0x000fe4000f8e00ff */
[----:B------:R-:W-:-:S03]  /*1030*/  USHF.R.U32.HI UR10, URZ, UR20, UR7 ;  /* 0x00000014ff0a7299 */ /* 0x000fc60008011607 */
[----:B------:R-:W-:Y:S01]  /*1040*/  UMOV UR4, UR5 ;  /* 0x0000000500047c82 */ /* 0x000fe20008000000 */
[----:B------:R-:W-:Y:S01]  /*1050*/  UMOV UR7, UR13 ;  /* 0x0000000d00077c82 */ /* 0x000fe20008000000 */
[----:B------:R-:W-:Y:S01]  /*1060*/  @UP4 USHF.R.U32.HI UR6, URZ, UR17, UR4 ;  /* 0x00000011ff064299 */ /* 0x000fe20008011604 */
[----:B------:R-:W-:Y:S01]  /*1070*/  UMOV UR5, UR9 ;  /* 0x0000000900057c82 */ /* 0x000fe20008000000 */
[----:B------:R-:W-:Y:S02]  /*1080*/  USHF.R.U32.HI UR7, URZ, UR25, UR7 ;  /* 0x00000019ff077299 */ /* 0x000fe40008011607 */
[----:B------:R-:W-:Y:S02]  /*1090*/  USEL UR4, UR22, UR10, !UP0 ;  /* 0x0000000a16047287 */ /* 0x000fe4000c000000 */
[----:B------:R-:W-:Y:S02]  /*10a0*/  UIMAD UR6, UR6, UR18, URZ ;  /* 0x00000012060672a4 */ /* 0x000fe4000f8e02ff */
[----:B------:R-:W-:-:S02]  /*10b0*/  @UP4 USHF.R.U32.HI UR14, URZ, UR17, UR5 ;  /* 0x00000011ff0e4299 */ /* 0x000fc40008011605 */
[----:B------:R-:W-:Y:S02]  /*10c0*/  USEL UR5, UR51, UR7, !UP1 ;  /* 0x0000000733057287 */ /* 0x000fe4000c800000 */
[----:B------:R-:W-:Y:S02]  /*10d0*/  UISETP.GE.AND UP0, UPT, UR4, UR6, UPT ;  /* 0x000000060400728c */ /* 0x000fe4000bf06270 */
[----:B------:R-:W-:Y:S02]  /*10e0*/  UIMAD UR8, UR14, UR18, URZ ;  /* 0x000000120e0872a4 */ /* 0x000fe4000f8e02ff */
[----:B------:R-:W-:Y:S02]  /*10f0*/  UIMAD.WIDE.U32 UR6, UR4, UR16, URZ ;  /* 0x00000010040672a5 */ /* 0x000fe4000f8e00ff */
[----:B------:R-:W-:Y:S02]  /*1100*/  UISETP.GE.OR UP0, UPT, UR5, UR8, UP0 ;  /* 0x000000080500728c */ /* 0x000fe40008706670 */
[----:B------:R-:W-:-:S02]  /*1110*/  UIMAD.WIDE.U32 UR8, UR5, UR16, URZ ;  /* 0x00000010050872a5 */ /* 0x000fc4000f8e00ff */
[----:B------:R-:W-:Y:S01]  /*1120*/  UIADD3 UR10, UPT, UPT, -UR4, URZ, URZ ;  /* 0x000000ff040a7290 */ /* 0x000fe2000fffe1ff */
[----:B------:R-:W-:Y:S02]  /*1130*/  UMOV UR6, UR7 ;  /* 0x0000000700067c82 */ /* 0x000fe40008000000 */
[----:B------:R-:W-:Y:S02]  /*1140*/  USHF.R.U32.HI UR6, URZ, UR17, UR6 ;  /* 0x00000011ff067299 */ /* 0x000fe40008011606 */
[----:B------:R-:W-:Y:S02]  /*1150*/  UIMAD UR10, UR26, UR10, UR22 ;  /* 0x0000000a1a0a72a4 */ /* 0x000fe4000f8e0216 */
[----:B------:R-:W-:Y:S01]  /*1160*/  USEL UR6, UR4, UR6, !UP4 ;  /* 0x0000000604067287 */ /* 0x000fe2000e000000 */
[----:B------:R-:W-:Y:S01]  /*1170*/  @!UP0 UMOV UR7, UR9 ;  /* 0x0000000900078c82 */ /* 0x000fe20008000000 */
[----:B------:R-:W-:Y:S02]  /*1180*/  UIADD3 UR9, UPT, UPT, -UR5, URZ, URZ ;  /* 0x000000ff05097290 */ /* 0x000fe4000fffe1ff */
[----:B------:R-:W-:-:S02]  /*1190*/  @!UP0 USHF.R.U32.HI UR7, URZ, UR17, UR7 ;  /* 0x00000011ff078299 */ /* 0x000fc40008011607 */
[----:B------:R-:W-:Y:S02]  /*11a0*/  UIADD3 UR8, UPT, UPT, -UR6, URZ, URZ ;  /* 0x000000ff06087290 */ /* 0x000fe4000fffe1ff */
[----:B------:R-:W-:Y:S02]  /*11b0*/  @!UP0 USEL UR7, UR5, UR7, !UP4 ;  /* 0x0000000705078287 */ /* 0x000fe4000e000000 */
[----:B------:R-:W-:Y:S02]  /*11c0*/  UIMAD UR8, UR18, UR8, UR4 ;  /* 0x00000008120872a4 */ /* 0x000fe4000f8e0204 */
[----:B------:R-:W-:Y:S02]  /*11d0*/  @!UP0 UIADD3 UR6, UPT, UPT, UR6, -UR7, URZ ;  /* 0x8000000706068290 */ /* 0x000fe4000fffe0ff */
[----:B------:R-:W-:Y:S02]  /*11e0*/  @!UP0 UIMAD UR8, UR8, UR14, UR7 ;  /* 0x0000000e080882a4 */ /* 0x000fe4000f8e0207 */
[----:B------:R-:W-:-:S02]  /*11f0*/  @!UP0 UIMAD UR4, UR6, UR18, UR5 ;  /* 0x00000012060482a4 */ /* 0x000fc4000f8e0205 */
[----:B------:R-:W-:Y:S02]  /*1200*/  UIMAD UR6, UR19, UR9, UR51 ;  /* 0x00000009130672a4 */ /* 0x000fe4000f8e0233 */
[----:B------:R-:W-:Y:S01]  /*1210*/  UIMAD UR22, UR4, UR26, UR10 ;  /* 0x0000001a041672a4 */ /* 0x000fe2000f8e020a */
[----:B------:R-:W-:Y:S02]  /*1220*/  @!UP0 UMOV UR5, UR8 ;  /* 0x0000000800058c82 */ /* 0x000fe40008000000 */
[----:B------:R-:W-:-:S12]  /*1230*/  UIMAD UR51, UR5, UR19, UR6 ;  /* 0x00000013053372a4 */ /* 0x000fd8000f8e0206 */
.L_x_15:
[----:B------:R-:W1:Y:S02]  /*1240*/  LDCU UR4, c[0x0][0xc30] ;  /* 0x00018600ff0477ac */ /* 0x000e640008000800 */
[----:B-1----:R-:W-:-:S09]  /*1250*/  UISETP.NE.AND UP0, UPT, UR4, 0x1, UPT ;  /* 0x000000010400788c */ /* 0x002fd2000bf05270 */
[----:B------:R-:W-:Y:S05]  /*1260*/  BRA.U UP0, `(.L_x_16) ;  /* 0x0000000100447547 */ /* 0x000fea000b800000 */
[----:B------:R-:W1:Y:S01]  /*1270*/  LDCU.128 UR8, c[0x0][0xc10] ;  /* 0x00018200ff0877ac */ /* 0x000e620008000c00 */
[----:B------:R-:W2:Y:S01]  /*1280*/  LDCU UR12, c[0x0][0xc0c] ;  /* 0x00018180ff0c77ac */ /* 0x000ea20008000800 */
[----:B------:R-:W3:Y:S01]  /*1290*/  LDCU UR13, c[0x0][0xc20] ;  /* 0x00018400ff0d77ac */ /* 0x000ee20008000800 */
[----:B-1----:R-:W-:Y:S02]  /*12a0*/  UIMAD.WIDE.U32 UR6, UR51, UR8, URZ ;  /* 0x00000008330672a5 */ /* 0x002fe4000f8e00ff */
[----:B------:R-:W-:Y:S02]  /*12b0*/  UIMAD.WIDE.U32 UR4, UR22, UR11, URZ ;  /* 0x0000000b160472a5 */ /* 0x000fe4000f8e00ff */
[----:B--2---:R-:W-:Y:S02]  /*12c0*/  UISETP.NE.AND UP1, UPT, UR12, 0x1, UPT ;  /* 0x000000010c00788c */ /* 0x004fe4000bf25270 */
[----:B------:R-:W-:Y:S01]  /*12d0*/  UISETP.NE.AND UP0, UPT, UR10, 0x1, UPT ;  /* 0x000000010a00788c */ /* 0x000fe2000bf05270 */
[----:B------:R-:W-:-:S02]  /*12e0*/  UMOV UR6, UR7 ;  /* 0x0000000700067c82 */ /* 0x000fc40008000000 */
[----:B------:R-:W-:Y:S01]  /*12f0*/  UMOV UR4, UR5 ;  /* 0x0000000500047c82 */ /* 0x000fe20008000000 */
[----:B------:R-:W-:Y:S02]  /*1300*/  USHF.R.U32.HI UR6, URZ, UR9, UR6 ;  /* 0x00000009ff067299 */ /* 0x000fe40008011606 */
[----:B---3--:R-:W-:Y:S02]  /*1310*/  USHF.R.U32.HI UR4, URZ, UR13, UR4 ;  /* 0x0000000dff047299 */ /* 0x008fe40008011604 */
[----:B------:R-:W-:Y:S02]  /*1320*/  USEL UR5, UR51, UR6, !UP1 ;  /* 0x0000000633057287 */ /* 0x000fe4000c800000 */
[----:B------:R-:W-:-:S04]  /*1330*/  USEL UR4, UR22, UR4, !UP0 ;  /* 0x0000000416047287 */ /* 0x000fc8000c000000 */
[----:B------:R-:W-:Y:S02]  /*1340*/  UIADD3 UR6, UPT, UPT, UR5, -UR4, URZ ;  /* 0x8000000405067290 */ /* 0x000fe4000fffe0ff */
[----:B------:R-:W-:Y:S02]  /*1350*/  UIADD3 UR4, UPT, UPT, -UR5, UR4, URZ ;  /* 0x0000000405047290 */ /* 0x000fe4000fffe1ff */
[----:B------:R-:W-:Y:S02]  /*1360*/  UIMAD UR22, UR6, UR10, UR22 ;  /* 0x0000000a061672a4 */ /* 0x000fe4000f8e0216 */
[----:B------:R-:W-:-:S12]  /*1370*/  UIMAD UR51, UR4, UR12, UR51 ;  /* 0x0000000c043372a4 */ /* 0x000fd8000f8e0233 */
.L_x_16:
[----:B------:R-:W-:Y:S01]  /*1380*/  BAR.SYNC.DEFER_BLOCKING 0x0 ;  /* 0x0000000000007b1d */ /* 0x000fe20000010000 */
[----:B------:R-:W-:Y:S01]  /*1390*/  UISETP.NE.AND UP0, UPT, UR15, 0x2, UPT ;  /* 0x000000020f00788c */ /* 0x000fe2000bf05270 */
[----:B------:R-:W-:Y:S02]  /*13a0*/  ISETP.NE.OR P2, PT, R0, 0x2, !P2 ;  /* 0x000000020000780c */ /* 0x000fe40005745670 */
[----:B------:R-:W-:Y:S02]  /*13b0*/  LOP3.LUT R0, R62, 0x1f, RZ, 0xc0, !PT ;  /* 0x0000001f3e007812 */ /* 0x000fe400078ec0ff */
[----:B------:R-:W1:Y:S04]  /*13c0*/  LDCU UR39, c[0x0][0xc24] ;  /* 0x00018480ff2777ac */ /* 0x000e680008000800 */
[----:B------:R-:W-:Y:S05]  /*13d0*/  BRA.U UP0, `(.L_x_17) ;  /* 0x0000001d00707547 */ /* 0x000fea000b800000 */
[----:B------:R-:W2:Y:S01]  /*13e0*/  LDCU UR5, c[0x0][0x388] ;  /* 0x00007100ff0577ac */ /* 0x000ea20008000800 */
[----:B------:R-:W-:Y:S01]  /*13f0*/  PLOP3.LUT P1, PT, PT, PT, UP2, 0x80, 0x8 ;  /* 0x000000000008781c */ /* 0x000fe20003f2f028 */
[----:B------:R-:W-:Y:S01]  /*1400*/  IMAD.MOV.U32 R2, RZ, RZ, RZ ;  /* 0x000000ffff027224 */ /* 0x000fe200078e00ff */
[----:B------:R-:W-:Y:S01]  /*1410*/  ISETP.EQ.OR P3, PT, R0, RZ, P2 ;  /* 0x000000ff0000720c */ /* 0x000fe20001762670 */
[----:B------:R-:W3:Y:S01]  /*1420*/  LDCU UR8, c[0x0][0x38c] ;  /* 0x00007180ff0877ac */ /* 0x000ee20008000800 */
[----:B------:R-:W-:Y:S01]  /*1430*/  PLOP3.LUT P1, PT, P1, PT, PT, 0x8, 0x80 ;  /* 0x000000000080781c */ /* 0x000fe20000f2e170 */
[----:B------:R-:W4:Y:S01]  /*1440*/  LDCU.64 UR6, c[0x0][0x390] ;  /* 0x00007200ff0677ac */ /* 0x000f220008000a00 */
[----:B------:R-:W1:Y:S01]  /*1450*/  LDCU UR53, c[0x0][0x370] ;  /* 0x00006e00ff3577ac */ /* 0x000e620008000800 */
[----:B------:R-:W1:Y:S01]  /*1460*/  LDCU.64 UR42, c[0x0][0x348] ;  /* 0x00006900ff2a77ac */ /* 0x000e620008000a00 */
[----:B--2---:R-:W-:Y:S01]  /*1470*/  UIADD3 UR5, UPT, UPT, UR5, 0x1f, URZ ;  /* 0x0000001f05057890 */ /* 0x004fe2000fffe0ff */
[----:B------:R-:W2:Y:S03]  /*1480*/  LDCU UR52, c[0x0][0x374] ;  /* 0x00006e80ff3477ac */ /* 0x000ea60008000800 */
[----:B------:R-:W-:Y:S01]  /*1490*/  USHF.R.S32.HI UR4, URZ, 0x1f, UR5 ;  /* 0x0000001fff047899 */ /* 0x000fe20008011405 */
[----:B------:R-:W-:Y:S01]  /*14a0*/  UMOV UR26, 0x1 ;  /* 0x00000001001a7882 */ /* 0x000fe20000000000 */
[----:B------:R-:W-:-:S02]  /*14b0*/  UMOV UR30, URZ ;  /* 0x000000ff001e7c82 */ /* 0x000fc40008000000 */
[----:B------:R-:W-:Y:S01]  /*14c0*/  ULEA.HI UR4, UR4, UR5, URZ, 0x5 ;  /* 0x0000000504047291 */ /* 0x000fe2000f8f28ff */
[----:B------:R-:W-:Y:S01]  /*14d0*/  UMOV UR31, URZ ;  /* 0x000000ff001f7c82 */ /* 0x000fe20008000000 */
[----:B------:R-:W-:Y:S02]  /*14e0*/  UMOV UR38, URZ ;  /* 0x000000ff00267c82 */ /* 0x000fe40008000000 */
[----:B------:R-:W-:-:S04]  /*14f0*/  USHF.R.S32.HI UR4, URZ, 0x5, UR4 ;  /* 0x00000005ff047899 */ /* 0x000fc80008011404 */
[----:B---3--:R-:W-:-:S04]  /*1500*/  UIMAD UR4, UR4, UR8, URZ ;  /* 0x00000008040472a4 */ /* 0x008fc8000f8e02ff */
[----:B----4-:R-:W-:-:S04]  /*1510*/  UIMAD UR4, UR4, UR6, URZ ;  /* 0x00000006040472a4 */ /* 0x010fc8000f8e02ff */
[----:B------:R-:W-:-:S04]  /*1520*/  UIMAD UR54, UR4, UR7, URZ ;  /* 0x00000007043672a4 */ /* 0x000fc8000f8e02ff */
[----:B------:R-:W-:Y:S02]  /*1530*/  UISETP.NE.AND UP1, UPT, UR54, URZ, UPT ;  /* 0x000000ff3600728c */ /* 0x000fe4000bf25270 */
[----:B------:R-:W-:-:S04]  /*1540*/  UISETP.LT.U32.AND UP0, UPT, UR54, 0xc, UPT ;  /* 0x0000000c3600788c */ /* 0x000fc8000bf01070 */
[----:B------:R-:W-:-:S04]  /*1550*/  USEL UR4, UR54, 0xc, UP0 ;  /* 0x0000000c36047887 */ /* 0x000fc80008000000 */
[----:B------:R-:W-:Y:S02]  /*1560*/  UIADD3 UR5, UPT, UPT, UR4, -0x1, URZ ;  /* 0xffffffff04057890 */ /* 0x000fe4000fffe0ff */
[----:B------:R-:W-:Y:S02]  /*1570*/  @!UP1 UIADD3 UR5, UPT, UPT, UR4, URZ, URZ ;  /* 0x000000ff04059290 */ /* 0x000fe4000fffe0ff */
[----:B------:R-:W-:Y:S02]  /*1580*/  UIADD3 UR50, UPT, UPT, UR54, -UR4, URZ ;  /* 0x8000000436327290 */ /* 0x000fe4000fffe0ff */
[----:B-12---:R-:W-:-:S12]  /*1590*/  UIADD3 UR55, UPT, UPT, UR5, 0x1, URZ ;  /* 0x0000000105377890 */ /* 0x006fd8000fffe0ff */
.L_x_33:
[----:B------:R-:W1:Y:S01]  /*15a0*/  S2UR UR36, SR_CgaCtaId ;  /* 0x00000000002479c3 */ /* 0x000e620000008800 */
[----:B------:R-:W-:Y:S01]  /*15b0*/  UMOV UR4, 0x400 ;  /* 0x0000040000047882 */ /* 0x000fe20000000000 */
[----:B------:R-:W-:Y:S01]  /*15c0*/  MOV R0, UR26 ;  /* 0x0000001a00007c02 */ /* 0x000fe20008000f00 */
[----:B------:R-:W-:Y:S02]  /*15d0*/  UISETP.NE.AND UP0, UPT, UR54, URZ, UPT ;  /* 0x000000ff3600728c */ /* 0x000fe4000bf05270 */
[----:B------:R-:W-:Y:S01]  /*15e0*/  USHF.L.U32 UR19, UR22, 0x6, URZ ;  /* 0x0000000616137899 */ /* 0x000fe200080006ff */
[----:B------:R-:W-:Y:S01]  /*15f0*/  SHF.L.U32 R0, R0, 0x1f, RZ ;  /* 0x0000001f00007819 */ /* 0x000fe200000006ff */
[----:B------:R-:W-:Y:S01]  /*1600*/  USHF.L.U32 UR44, UR51, 0x6, URZ ;  /* 0x00000006332c7899 */ /* 0x000fe200080006ff */
[----:B------:R-:W-:Y:S01]  /*1610*/  UMOV UR27, URZ ;  /* 0x000000ff001b7c82 */ /* 0x000fe20008000000 */
[----:B------:R-:W-:Y:S01]  /*1620*/  UMOV UR22, URZ ;  /* 0x000000ff00167c82 */ /* 0x000fe20008000000 */
[----:B------:R-:W-:Y:S01]  /*1630*/  UMOV UR21, URZ ;  /* 0x000000ff00157c82 */ /* 0x000fe20008000000 */
[----:B------:R-:W-:Y:S01]  /*1640*/  UMOV UR20, URZ ;  /* 0x000000ff00147c82 */ /* 0x000fe20008000000 */
[----:B-1----:R-:W-:-:S04]  /*1650*/  ULEA UR36, UR36, UR4, 0x18 ;  /* 0x0000000424247291 */ /* 0x002fc8000f8ec0ff */
[----:B------:R-:W-:-:S09]  /*1660*/  ULEA UR4, UR30, UR36, 0x3 ;  /* 0x000000241e047291 */ /* 0x000fd2000f8e18ff */
[----:B------:R1:W2:Y:S01]  /*1670*/  SYNCS.PHASECHK.TRANS64.TRYWAIT P0, [UR4+0x60], R0 ;  /* 0x00006000ff0075a7 */ /* 0x0002a20008001104 */
[----:B------:R-:W-:Y:S05]  /*1680*/  BRA.U !UP0, `(.L_x_18) ;  /* 0x0000000508947547 */ /* 0x000fea000b800000 */
[----:B------:R-:W3:Y:S01]  /*1690*/  LDCU.128 UR12, c[0x0][0x480] ;  /* 0x00009000ff0c77ac */ /* 0x000ee20008000c00 */
[----:B------:R-:W4:Y:S01]  /*16a0*/  LDCU.128 UR8, c[0x0][0x490] ;  /* 0x00009200ff0877ac */ /* 0x000f220008000c00 */
[----:B------:R-:W1:Y:S01]  /*16b0*/  LDCU.64 UR20, c[0x0][0x4c0] ;  /* 0x00009800ff1477ac */ /* 0x000e620008000a00 */
[----:B------:R-:W1:Y:S01]  /*16c0*/  LDCU.64 UR16, c[0x0][0x4f0] ;  /* 0x00009e00ff1077ac */ /* 0x000e620008000a00 */
[----:B------:R-:W1:Y:S01]  /*16d0*/  LDCU UR18, c[0x0][0x4c8] ;  /* 0x00009900ff1277ac */ /* 0x000e620008000800 */
[----:B---3--:R-:W-:Y:S02]  /*16e0*/  UIMAD.WIDE.U32 UR4, UR44, UR13, URZ ;  /* 0x0000000d2c0472a5 */ /* 0x008fe4000f8e00ff */
[----:B------:R-:W-:Y:S02]  /*16f0*/  UISETP.NE.AND UP0, UPT, UR12, 0x1, UPT ;  /* 0x000000010c00788c */ /* 0x000fe4000bf05270 */
[----:B------:R-:W-:Y:S01]  /*1700*/  USHF.R.U32.HI UR5, URZ, UR14, UR5 ;  /* 0x0000000eff057299 */ /* 0x000fe20008011605 */
[----:B------:R-:W3:Y:S03]  /*1710*/  LDCU UR45, c[0x0][0x38c] ;  /* 0x00007180ff2d77ac */ /* 0x000ee60008000800 */
[----:B------:R-:W-:-:S02]  /*1720*/  USEL UR5, UR44, UR5, !UP0 ;  /* 0x000000052c057287 */ /* 0x000fc4000c000000 */
[----:B------:R-:W-:Y:S02]  /*1730*/  UISETP.NE.AND UP0, UPT, UR15, 0x1, UPT ;  /* 0x000000010f00788c */ /* 0x000fe4000bf05270 */
[----:B----4-:R-:W-:Y:S01]  /*1740*/  UIMAD.WIDE.U32 UR6, UR5, UR8, URZ ;  /* 0x00000008050672a5 */ /* 0x010fe2000f8e00ff */
[----:B------:R-:W4:Y:S01]  /*1750*/  LDCU UR8, c[0x0][0x4a0] ;  /* 0x00009400ff0877ac */ /* 0x000f220008000800 */
[----:B------:R-:W1:Y:S05]  /*1760*/  LDCU UR23, c[0x0][0x4cc] ;  /* 0x00009980ff1777ac */ /* 0x000e6a0008000800 */
[----:B------:R-:W-:Y:S01]  /*1770*/  UMOV UR4, UR7 ;  /* 0x0000000700047c82 */ /* 0x000fe20008000000 */
[----:B------:R-:W1:Y:S01]  /*1780*/  LDCU.64 UR40, c[0x0][0x390] ;  /* 0x00007200ff2877ac */ /* 0x000e620008000a00 */
[----:B------:R-:W-:Y:S01]  /*1790*/  USHF.R.U32.HI UR4, URZ, UR9, UR4 ;  /* 0x00000009ff047299 */ /* 0x000fe20008011604 */
[----:B------:R-:W1:Y:S03]  /*17a0*/  LDCU UR9, c[0x0][0x4ec] ;  /* 0x00009d80ff0977ac */ /* 0x000e660008000800 */
[----:B------:R-:W-:-:S02]  /*17b0*/  USEL UR4, UR5, UR4, !UP0 ;  /* 0x0000000405047287 */ /* 0x000fc4000c000000 */
[----:B------:R-:W-:Y:S02]  /*17c0*/  UISETP.NE.AND UP0, UPT, UR10, 0x1, UPT ;  /* 0x000000010a00788c */ /* 0x000fe4000bf05270 */
[----:B------:R-:W-:Y:S01]  /*17d0*/  UIMAD.WIDE.U32 UR6, UR4, UR11, URZ ;  /* 0x0000000b040672a5 */ /* 0x000fe2000f8e00ff */
[----:B------:R-:W1:Y:S01]  /*17e0*/  LDCU.64 UR24, c[0x0][0x4d0] ;  /* 0x00009a00ff1877ac */ /* 0x000e620008000a00 */
[----:B------:R-:W-:-:S05]  /*17f0*/  UIADD3 UR38, UPT, UPT, UR55, UR31, URZ ;  /* 0x0000001f37267290 */ /* 0x000fca000fffe0ff */
[----:B------:R-:W-:Y:S01]  /*1800*/  UMOV UR6, UR7 ;  /* 0x0000000700067c82 */ /* 0x000fe20008000000 */
[----:B------:R-:W-:Y:S02]  /*1810*/  UIADD3 UR7, UPT, UPT, -UR4, URZ, URZ ;  /* 0x000000ff04077290 */ /* 0x000fe4000fffe1ff */
[----:B----4-:R-:W-:Y:S02]  /*1820*/  USHF.R.U32.HI UR6, URZ, UR8, UR6 ;  /* 0x00000008ff067299 */ /* 0x010fe40008011606 */
[----:B------:R-:W-:Y:S02]  /*1830*/  UIADD3 UR8, UPT, UPT, -UR5, URZ, URZ ;  /* 0x000000ff05087290 */ /* 0x000fe4000fffe1ff */
[----:B------:R-:W-:Y:S02]  /*1840*/  USEL UR14, UR4, UR6, !UP0 ;  /* 0x00000006040e7287 */ /* 0x000fe4000c000000 */
[----:B------:R-:W-:Y:S02]  /*1850*/  UIMAD UR7, UR15, UR7, UR5 ;  /* 0x000000070f0772a4 */ /* 0x000fe4000f8e0205 */
[----:B------:R-:W-:-:S02]  /*1860*/  UIADD3 UR6, UPT, UPT, -UR14, URZ, URZ ;  /* 0x000000ff0e067290 */ /* 0x000fc4000fffe1ff */
[----:B------:R-:W-:Y:S02]  /*1870*/  UIMAD UR8, UR12, UR8, UR44 ;  /* 0x000000080c0872a4 */ /* 0x000fe4000f8e022c */
[----:B------:R-:W-:Y:S02]  /*1880*/  UIMAD UR13, UR10, UR6, UR4 ;  /* 0x000000060a0d72a4 */ /* 0x000fe4000f8e0204 */
[----:B-1----:R-:W-:Y:S02]  /*1890*/  UIMAD UR11, UR8, UR20, UR9 ;  /* 0x00000014080b72a4 */ /* 0x002fe4000f8e0209 */
[----:B------:R-:W-:Y:S01]  /*18a0*/  UIMAD UR12, UR7, UR21, UR16 ;  /* 0x00000015070c72a4 */ /* 0x000fe2000f8e0210 */
[----:B------:R-:W1:Y:S02]  /*18b0*/  LDCU.64 UR4, c[0x0][0x4f8] ;  /* 0x00009f00ff0477ac */ /* 0x000e640008000a00 */
[----:B------:R-:W4:Y:S01]  /*18c0*/  LDCU UR6, c[0x0][0x500] ;  /* 0x0000a000ff0677ac */ /* 0x000f220008000800 */
[----:B------:R-:W-:Y:S01]  /*18d0*/  UIMAD UR13, UR13, UR18, UR17 ;  /* 0x000000120d0d72a4 */ /* 0x000fe2000f8e0211 */
[----:B------:R-:W-:Y:S01]  /*18e0*/  UMOV UR27, URZ ;  /* 0x000000ff001b7c82 */ /* 0x000fe20008000000 */
[----:B------:R-:W-:Y:S01]  /*18f0*/  UMOV UR7, UR30 ;  /* 0x0000001e00077c82 */ /* 0x000fe20008000000 */
[----:B------:R-:W-:Y:S01]  /*1900*/  UMOV UR20, URZ ;  /* 0x000000ff00147c82 */ /* 0x000fe20008000000 */
[----:B------:R-:W-:Y:S01]  /*1910*/  UMOV UR21, URZ ;  /* 0x000000ff00157c82 */ /* 0x000fe20008000000 */
[----:B---3--:R-:W-:-:S07]  /*1920*/  UMOV UR22, URZ ;  /* 0x000000ff00167c82 */ /* 0x008fce0008000000 */
.L_x_23:
[----:B------:R-:W-:Y:S01]  /*1930*/  @!P2 MOV R3, 0x4000 ;  /* 0x000040000003a802 */ /* 0x000fe20000000f00 */
[----:B------:R-:W-:Y:S01]  /*1940*/  ULEA UR9, UR7, UR36, 0x3 ;  /* 0x0000002407097291 */ /* 0x000fe2000f8e18ff */
[----:B-12---:R-:W-:Y:S11]  /*1950*/  @P0 BRA `(.L_x_19) ;  /* 0x0000000000100947 */ /* 0x006ff60003800000 */
[----:B------:R-:W-:Y:S04]  /*1960*/  MOV R0, UR26 ;  /* 0x0000001a00007c02 */ /* 0x000fe80008000f00 */
[----:B------:R-:W-:Y:S04]  /*1970*/  SHF.L.U32 R5, R0, 0x1f, RZ ;  /* 0x0000001f00057819 */ /* 0x000fe800000006ff */
[----:B------:R-:W2:Y:S02]  /*1980*/  SYNCS.PHASECHK.TRANS64.TRYWAIT P0, [UR9+0x60], R5 ;  /* 0x00006005ff0075a7 */ /* 0x000ea40008001109 */
[----:B--2---:R-:W-:Y:S05]  /*1990*/  @!P0 BRA `(.L_x_20) ;  /* 0x0000006400bc8947 */ /* 0x004fea0003800000 */
.L_x_19:
[----:B------:R3:W-:Y:S01]  /*19a0*/  @!P2 SYNCS.ARRIVE.TRANS64 RZ, [UR9], R3 ;  /* 0x00000003ffffa9a7 */ /* 0x0007e20008000009 */
[----:B------:R-:W-:Y:S04]  /*19b0*/  BSSY.RECONVERGENT B0, `(.L_x_21) ;  /* 0x0000003000007945 */ /* 0x000fe80003800200 */
[----:B------:R-:W-:Y:S05]  /*19c0*/  @P3 BRA `(.L_x_22) ;  /* 0x0000000000043947 */ /* 0x000fea0003800000 */
[----:B-1--4-:R-:W-:Y:S05]  /*19d0*/  BPT.TRAP 0x1 ;  /* 0x000000040000795c */ /* 0x012fea0000300000 */
.L_x_22:
[----:B-1--4-:R-:W-:Y:S05]  /*19e0*/  BSYNC.RECONVERGENT B0 ;  /* 0x0000000000007941 */ /* 0x012fea0003800200 */
.L_x_21:
[----:B------:R-:W-:Y:S02]  /*19f0*/  UIADD3 UR8, UPT, UPT, UR7, 0x1, URZ ;  /* 0x0000000107087890 */ /* 0x000fe4000fffe0ff */
[----:B------:R-:W-:Y:S02]  /*1a00*/  UIMAD UR15, UR20, UR23, UR4 ;  /* 0x00000017140f72a4 */ /* 0x000fe4000f8e0204 */
[----:B------:R-:W-:Y:S02]  /*1a10*/  UISETP.NE.AND UP0, UPT, UR8, 0xc, UPT ;  /* 0x0000000c0800788c */ /* 0x000fe4000bf05270 */
[----:B------:R-:W-:Y:S02]  /*1a20*/  ULEA UR16, UR7, UR36, 0xd ;  /* 0x0000002407107291 */ /* 0x000fe4000f8e68ff */
[----:B------:R-:W-:Y:S02]  /*1a30*/  USEL UR10, URZ, 0x1, UP0 ;  /* 0x00000001ff0a7887 */ /* 0x000fe40008000000 */
[----:B------:R-:W-:Y:S02]  /*1a40*/  USEL UR30, UR8, URZ, UP0 ;  /* 0x000000ff081e7287 */ /* 0x000fe40008000000 */
[----:B------:R-:W-:Y:S02]  /*1a50*/  ULOP3.LUT UR26, UR26, UR10, URZ, 0x3c, !UPT ;  /* 0x0000000a1a1a7292 */ /* 0x000fe4000f8e3cff */
[----:B------:R-:W-:Y:S02]  /*1a60*/  ULEA UR8, UR30, UR36, 0x3 ;  /* 0x000000241e087291 */ /* 0x000fe4000f8e18ff */
[----:B------:R-:W-:Y:S02]  /*1a70*/  UIADD3 UR34, UP0, UPT, UR42, 0x80, URZ ;  /* 0x000000802a227890 */ /* 0x000fe4000ff1e0ff */
[----:B------:R-:W-:Y:S01]  /*1a80*/  USHF.L.U32 UR10, UR27, 0x5, URZ ;  /* 0x000000051b0a7899 */ /* 0x000fe200080006ff */
[----:B--2---:R-:W-:Y:S01]  /*1a90*/  MOV R0, UR26 ;  /* 0x0000001a00007c02 */ /* 0x004fe20008000f00 */
[----:B------:R-:W-:Y:S02]  /*1aa0*/  UIADD3.X UR35, UPT, UPT, URZ, UR43, URZ, UP0, !UPT ;  /* 0x0000002bff237290 */ /* 0x000fe400087fe4ff */
[----:B------:R-:W-:Y:S01]  /*1ab0*/  UIADD3 UR32, UP3, UPT, UR42, 0x200, URZ ;  /* 0x000002002a207890 */ /* 0x000fe2000ff7e0ff */
[----:B---3--:R-:W-:Y:S01]  /*1ac0*/  SHF.L.U32 R3, R0, 0x1f, RZ ;  /* 0x0000001f00037819 */ /* 0x008fe200000006ff */
[----:B------:R-:W-:Y:S02]  /*1ad0*/  UIADD3 UR37, UPT, UPT, UR20, 0x1, URZ ;  /* 0x0000000114257890 */ /* 0x000fe4000fffe0ff */
[----:B------:R-:W-:Y:S01]  /*1ae0*/  UIADD3.X UR33, UPT, UPT, URZ, UR43, URZ, UP3, !UPT ;  /* 0x0000002bff217290 */ /* 0x000fe20009ffe4ff */
[----:B------:R3:W1:Y:S01]  /*1af0*/  SYNCS.PHASECHK.TRANS64.TRYWAIT P0, [UR8+0x60], R3 ;  /* 0x00006003ff0075a7 */ /* 0x0006620008001108 */
[----:B------:R-:W-:Y:S02]  /*1b00*/  UIMAD UR8, UR21, UR24, UR5 ;  /* 0x00000018150872a4 */ /* 0x000fe4000f8e0205 */
[----:B------:R-:W-:Y:S02]  /*1b10*/  UIMAD UR7, UR22, UR25, UR6 ;  /* 0x00000019160772a4 */ /* 0x000fe4000f8e0206 */
[----:B------:R-:W-:Y:S02]  /*1b20*/  ULEA UR15, UR8, UR15, 0x5 ;  /* 0x0000000f080f7291 */ /* 0x000fe4000f8e28ff */
[----:B------:R-:W-:Y:S02]  /*1b30*/  UIADD3 UR8, UPT, UPT, UR16, 0x6800, URZ ;  /* 0x0000680010087890 */ /* 0x000fe4000fffe0ff */
[----:B------:R-:W-:Y:S02]  /*1b40*/  ULEA UR7, UR7, UR15, 0xa ;  /* 0x0000000f07077291 */ /* 0x000fe4000f8e50ff */
[----:B------:R-:W-:Y:S02]  /*1b50*/  UIADD3 UR16, UPT, UPT, UR16, 0x1e800, URZ ;  /* 0x0001e80010107890 */ /* 0x000fe4000fffe0ff */
[----:B------:R-:W-:Y:S02]  /*1b60*/  UPRMT UR7, UR7, 0x5410, URZ ;  /* 0x0000541007077896 */ /* 0x000fe400080000ff */
[----:B------:R-:W-:Y:S02]  /*1b70*/  UISETP.NE.AND UP2, UPT, UR37, UR45, UPT ;  /* 0x0000002d2500728c */ /* 0x000fe4000bf45270 */
[----:B------:R-:W-:Y:S02]  /*1b80*/  UIADD3 UR29, UPT, UPT, UR21, 0x1, URZ ;  /* 0x00000001151d7890 */ /* 0x000fe4000fffe0ff */
[----:B------:R-:W-:Y:S02]  /*1b90*/  UIADD3 UR28, UPT, UPT, UR22, 0x1, URZ ;  /* 0x00000001161c7890 */ /* 0x000fe4000fffe0ff */
[----:B------:R-:W-:Y:S01]  /*1ba0*/  UIADD3 UR31, UPT, UPT, UR31, 0x1, URZ ;  /* 0x000000011f1f7890 */ /* 0x000fe2000fffe0ff */
[----:B------:R2:W-:Y:S01]  /*1bb0*/  UTMALDG.5D.IM2COL [UR8], [UR34], UR7 ;  /* 0x00000008220073b4 */ /* 0x0005e20008060007 */
[----:B------:R-:W-:Y:S01]  /*1bc0*/  UMOV UR46, 0x0 ;  /* 0x00000000002e7882 */ /* 0x000fe20000000000 */
[----:B------:R-:W-:Y:S01]  /*1bd0*/  UMOV UR47, 0x10000000 ;  /* 0x10000000002f7882 */ /* 0x000fe20000000000 */
[----:B------:R-:W-:Y:S01]  /*1be0*/  UMOV UR17, UR9 ;  /* 0x0000000900117c82 */ /* 0x000fe20008000000 */
[----:B------:R-:W-:Y:S01]  /*1bf0*/  @UP2 UIADD3 UR29, UPT, UPT, UR21, URZ, URZ ;  /* 0x000000ff151d2290 */ /* 0x000fe2000fffe0ff */
[----:B------:R-:W-:Y:S03]  /*1c00*/  UMOV UR18, UR10 ;  /* 0x0000000a00127c82 */ /* 0x000fe60008000000 */
[----:B------:R-:W-:Y:S01]  /*1c10*/  UISETP.NE.AND UP1, UPT, UR29, UR40, UPT ;  /* 0x000000281d00728c */ /* 0x000fe2000bf25270 */
[----:B------:R4:W-:Y:S10]  /*1c20*/  UTMALDG.5D [UR16], [UR32], desc[UR46] ;  /* 0x00002e10200075b4 */ /* 0x0009f40008021000 */
[----:B------:R-:W-:Y:S04]  /*1c30*/  @UP1 UIADD3 UR28, UPT, UPT, UR22, URZ, URZ ;  /* 0x000000ff161c1290 */ /* 0x000fe8000fffe0ff */
[----:B------:R-:W-:Y:S02]  /*1c40*/  UISETP.NE.AND UP0, UPT, UR28, UR41, UPT ;  /* 0x000000291c00728c */ /* 0x000fe4000bf05270 */
[----:B--2---:R-:W-:Y:S09]  /*1c50*/  UIADD3 UR8, UPT, UPT, UR27, 0x1, URZ ;  /* 0x000000011b087890 */ /* 0x004ff2000fffe0ff */
[----:B------:R-:W-:Y:S01]  /*1c60*/  @UP0 UIADD3 UR8, UPT, UPT, UR27, URZ, URZ ;  /* 0x000000ff1b080290 */ /* 0x000fe2000fffe0ff */
[----:B------:R-:W-:Y:S06]  /*1c70*/  UMOV UR7, UR30 ;  /* 0x0000001e00077c82 */ /* 0x000fec0008000000 */
[----:B------:R-:W-:Y:S01]  /*1c80*/  UMOV UR27, UR8 ;  /* 0x00000008001b7c82 */ /* 0x000fe20008000000 */
[----:B----4-:R-:W-:Y:S02]  /*1c90*/  USEL UR22, UR28, URZ, UP0 ;  /* 0x000000ff1c167287 */ /* 0x010fe40008000000 */
[----:B------:R-:W-:Y:S02]  /*1ca0*/  UISETP.NE.AND UP0, UPT, UR31, UR38, UPT ;  /* 0x000000261f00728c */ /* 0x000fe4000bf05270 */
[----:B------:R-:W-:Y:S02]  /*1cb0*/  USEL UR20, UR37, URZ, UP2 ;  /* 0x000000ff25147287 */ /* 0x000fe40009000000 */
[----:B------:R-:W-:Y:S05]  /*1cc0*/  USEL UR21, UR29, URZ, UP1 ;  /* 0x000000ff1d157287 */ /* 0x000fea0008800000 */
[----:B---3--:R-:W-:Y:S07]  /*1cd0*/  BRA.U UP0, `(.L_x_23) ;  /* 0xfffffffd00147547 */ /* 0x008fee000b83ffff */
.L_x_18:
[----:B------:R-:W-:Y:S01]  /*1ce0*/  ULEA UR4, UR30, UR36, 0x3 ;  /* 0x000000241e047291 */ /* 0x000fe2000f8e18ff */
[----:B-1----:R-:W-:Y:S01]  /*1cf0*/  MOV R0, UR26 ;  /* 0x0000001a00007c02 */ /* 0x002fe20008000f00 */
[----:B------:R-:W-:Y:S01]  /*1d00*/  @!P1 SYNCS.ARRIVE.TRANS64.A1T0 RZ, [UR36+0xf8], RZ ;  /* 0x0000f8ffffff99a7 */ /* 0x000fe20008100024 */
[----:B------:R-:W-:Y:S02]  /*1d10*/  UISETP.GE.AND UP0, UPT, UR50, 0x1, UPT ;  /* 0x000000013200788c */ /* 0x000fe4000bf06270 */
[----:B------:R-:W-:-:S04]  /*1d20*/  SHF.L.U32 R0, R0, 0x1f, RZ ;  /* 0x0000001f00007819 */ /* 0x000fc800000006ff */
[----:B--2---:R1:W2:Y:S03]  /*1d30*/  SYNCS.PHASECHK.TRANS64.TRYWAIT P0, [UR4+0x60], R0 ;  /* 0x00006000ff0075a7 */ /* 0x0042a60008001104 */
[----:B------:R-:W-:Y:S05]  /*1d40*/  BRA.U !UP0, `(.L_x_24) ;  /* 0x00000005088c7547 */ /* 0x000fea000b800000 */
[----:B------:R-:W3:Y:S01]  /*1d50*/  LDCU.128 UR8, c[0x0][0x480] ;  /* 0x00009000ff0877ac */ /* 0x000ee20008000c00 */
[----:B------:R-:W4:Y:S01]  /*1d60*/  LDCU.128 UR32, c[0x0][0x490] ;  /* 0x00009200ff2077ac */ /* 0x000f220008000c00 */
[----:B------:R-:W1:Y:S01]  /*1d70*/  LDCU.64 UR28, c[0x0][0x4c0] ;  /* 0x00009800ff1c77ac */ /* 0x000e620008000a00 */
[----:B------:R-:W1:Y:S01]  /*1d80*/  LDCU UR13, c[0x0][0x4c8] ;  /* 0x00009900ff0d77ac */ /* 0x000e620008000800 */
[----:B------:R-:W1:Y:S01]  /*1d90*/  LDCU.64 UR16, c[0x0][0x4f0] ;  /* 0x00009e00ff1077ac */ /* 0x000e620008000a00 */
[----:B---3--:R-:W-:Y:S02]  /*1da0*/  UIMAD.WIDE.U32 UR4, UR44, UR9, URZ ;  /* 0x000000092c0472a5 */ /* 0x008fe4000f8e00ff */
[----:B------:R-:W-:Y:S02]  /*1db0*/  UISETP.NE.AND UP0, UPT, UR8, 0x1, UPT ;  /* 0x000000010800788c */ /* 0x000fe4000bf05270 */
[----:B------:R-:W-:Y:S01]  /*1dc0*/  USHF.R.U32.HI UR5, URZ, UR10, UR5 ;  /* 0x0000000aff057299 */ /* 0x000fe20008011605 */
[----:B------:R-:W3:Y:S03]  /*1dd0*/  LDCU UR9, c[0x0][0x4a0] ;  /* 0x00009400ff0977ac */ /* 0x000ee60008000800 */
[----:B------:R-:W-:-:S02]  /*1de0*/  USEL UR5, UR44, UR5, !UP0 ;  /* 0x000000052c057287 */ /* 0x000fc4000c000000 */
[----:B------:R-:W-:Y:S02]  /*1df0*/  UISETP.NE.AND UP0, UPT, UR11, 0x1, UPT ;  /* 0x000000010b00788c */ /* 0x000fe4000bf05270 */
[----:B----4-:R-:W-:Y:S01]  /*1e00*/  UIMAD.WIDE.U32 UR6, UR5, UR32, URZ ;  /* 0x00000020050672a5 */ /* 0x010fe2000f8e00ff */
[----:B------:R-:W1:Y:S01]  /*1e10*/  LDCU UR10, c[0x0][0x4ec] ;  /* 0x00009d80ff0a77ac */ /* 0x000e620008000800 */
[----:B------:R-:W4:Y:S05]  /*1e20*/  LDCU UR46, c[0x0][0x38c] ;  /* 0x00007180ff2e77ac */ /* 0x000f2a0008000800 */
[----:B------:R-:W-:Y:S01]  /*1e30*/  UMOV UR4, UR7 ;  /* 0x0000000700047c82 */ /* 0x000fe20008000000 */
[----:B------:R-:W1:Y:S01]  /*1e40*/  LDCU UR23, c[0x0][0x4cc] ;  /* 0x00009980ff1777ac */ /* 0x000e620008000800 */
[----:B------:R-:W-:Y:S01]  /*1e50*/  USHF.R.U32.HI UR4, URZ, UR33, UR4 ;  /* 0x00000021ff047299 */ /* 0x000fe20008011604 */
[----:B------:R-:W1:Y:S03]  /*1e60*/  LDCU.64 UR40, c[0x0][0x390] ;  /* 0x00007200ff2877ac */ /* 0x000e660008000a00 */
[----:B------:R-:W-:-:S02]  /*1e70*/  USEL UR4, UR5, UR4, !UP0 ;  /* 0x0000000405047287 */ /* 0x000fc4000c000000 */
[----:B------:R-:W-:Y:S02]  /*1e80*/  UISETP.NE.AND UP0, UPT, UR34, 0x1, UPT ;  /* 0x000000012200788c */ /* 0x000fe4000bf05270 */
[----:B------:R-:W-:Y:S01]  /*1e90*/  UIMAD.WIDE.U32 UR6, UR4, UR35, URZ ;  /* 0x00000023040672a5 */ /* 0x000fe2000f8e00ff */
[----:B------:R-:W1:Y:S01]  /*1ea0*/  LDCU.64 UR24, c[0x0][0x4d0] ;  /* 0x00009a00ff1877ac */ /* 0x000e620008000a00 */
[----:B------:R-:W-:-:S05]  /*1eb0*/  UIADD3 UR38, UPT, UPT, UR50, UR38, URZ ;  /* 0x0000002632267290 */ /* 0x000fca000fffe0ff */
[----:B------:R-:W-:Y:S01]  /*1ec0*/  UMOV UR6, UR7 ;  /* 0x0000000700067c82 */ /* 0x000fe20008000000 */
[----:B------:R-:W-:Y:S02]  /*1ed0*/  UIADD3 UR7, UPT, UPT, -UR5, URZ, URZ ;  /* 0x000000ff05077290 */ /* 0x000fe4000fffe1ff */
[----:B---3--:R-:W-:Y:S02]  /*1ee0*/  USHF.R.U32.HI UR6, URZ, UR9, UR6 ;  /* 0x00000009ff067299 */ /* 0x008fe40008011606 */
[----:B------:R-:W-:Y:S02]  /*1ef0*/  UIMAD UR7, UR8, UR7, UR44 ;  /* 0x00000007080772a4 */ /* 0x000fe4000f8e022c */
[----:B------:R-:W-:Y:S02]  /*1f00*/  USEL UR14, UR4, UR6, !UP0 ;  /* 0x00000006040e7287 */ /* 0x000fe4000c000000 */
[----:B------:R-:W-:Y:S02]  /*1f10*/  UIADD3 UR6, UPT, UPT, -UR4, URZ, URZ ;  /* 0x000000ff04067290 */ /* 0x000fe4000fffe1ff */
[----:B------:R-:W-:-:S02]  /*1f20*/  UIADD3 UR9, UPT, UPT, -UR14, URZ, URZ ;  /* 0x000000ff0e097290 */ /* 0x000fc4000fffe1ff */
[----:B------:R-:W-:Y:S02]  /*1f30*/  UIMAD UR12, UR11, UR6, UR5 ;  /* 0x000000060b0c72a4 */ /* 0x000fe4000f8e0205 */
[----:B------:R-:W-:Y:S02]  /*1f40*/  UIMAD UR9, UR34, UR9, UR4 ;  /* 0x00000009220972a4 */ /* 0x000fe4000f8e0204 */
[----:B-1----:R-:W-:Y:S01]  /*1f50*/  UIMAD UR11, UR7, UR28, UR10 ;  /* 0x0000001c070b72a4 */ /* 0x002fe2000f8e020a */
[----:B------:R-:W1:Y:S02]  /*1f60*/  LDCU.64 UR4, c[0x0][0x4f8] ;  /* 0x00009f00ff0477ac */ /* 0x000e640008000a00 */
[----:B------:R-:W3:Y:S01]  /*1f70*/  LDCU UR6, c[0x0][0x500] ;  /* 0x0000a000ff0677ac */ /* 0x000ee20008000800 */
[----:B------:R-:W-:Y:S02]  /*1f80*/  UIMAD UR12, UR12, UR29, UR16 ;  /* 0x0000001d0c0c72a4 */ /* 0x000fe4000f8e0210 */
[----:B------:R-:W-:Y:S01]  /*1f90*/  UIMAD UR13, UR9, UR13, UR17 ;  /* 0x0000000d090d72a4 */ /* 0x000fe2000f8e0211 */
[----:B------:R-:W-:Y:S01]  /*1fa0*/  UMOV UR37, UR50 ;  /* 0x0000003200257c82 */ /* 0x000fe20008000000 */
[----:B----4-:R-:W-:-:S10]  /*1fb0*/  UMOV UR7, UR30 ;  /* 0x0000001e00077c82 */ /* 0x010fd40008000000 */
.L_x_29:
[----:B------:R-:W-:Y:S01]  /*1fc0*/  @!P2 MOV R3, 0x4000 ;  /* 0x000040000003a802 */ /* 0x000fe20000000f00 */
[----:B------:R-:W-:Y:S01]  /*1fd0*/  ULEA UR9, UR7, UR36, 0x3 ;  /* 0x0000002407097291 */ /* 0x000fe2000f8e18ff */
[----:B-12---:R-:W-:Y:S11]  /*1fe0*/  @P0 BRA `(.L_x_25) ;  /* 0x0000000000100947 */ /* 0x006ff60003800000 */
[----:B------:R-:W-:Y:S04]  /*1ff0*/  MOV R0, UR26 ;  /* 0x0000001a00007c02 */ /* 0x000fe80008000f00 */
[----:B------:R-:W-:Y:S04]  /*2000*/  SHF.L.U32 R5, R0, 0x1f, RZ ;  /* 0x0000001f00057819 */ /* 0x000fe800000006ff */
[----:B------:R-:W2:Y:S02]  /*2010*/  SYNCS.PHASECHK.TRANS64.TRYWAIT P0, [UR9+0x60], R5 ;  /* 0x00006005ff0075a7 */ /* 0x000ea40008001109 */
[----:B--2---:R-:W-:Y:S05]  /*2020*/  @!P0 BRA `(.L_x_26) ;  /* 0x0000006000308947 */ /* 0x004fea0003800000 */
.L_x_25:
[----:B------:R4:W-:Y:S01]  /*2030*/  @!P2 SYNCS.ARRIVE.TRANS64 RZ, [UR9], R3 ;  /* 0x00000003ffffa9a7 */ /* 0x0009e20008000009 */
[----:B------:R-:W-:Y:S04]  /*2040*/  BSSY.RECONVERGENT B0, `(.L_x_27) ;  /* 0x0000003000007945 */ /* 0x000fe80003800200 */
[----:B------:R-:W-:Y:S05]  /*2050*/  @P3 BRA `(.L_x_28) ;  /* 0x0000000000043947 */ /* 0x000fea0003800000 */
[----:B-1-3--:R-:W-:Y:S05]  /*2060*/  BPT.TRAP 0x1 ;  /* 0x000000040000795c */ /* 0x00afea0000300000 */
.L_x_28:
[----:B-1-3--:R-:W-:Y:S05]  /*2070*/  BSYNC.RECONVERGENT B0 ;  /* 0x0000000000007941 */ /* 0x00afea0003800200 */
.L_x_27:
[----:B------:R-:W-:Y:S02]  /*2080*/  UIADD3 UR8, UPT, UPT, UR7, 0x1, URZ ;  /* 0x0000000107087890 */ /* 0x000fe4000fffe0ff */
[----:B------:R-:W-:Y:S02]  /*2090*/  UIMAD UR16, UR20, UR23, UR4 ;  /* 0x00000017141072a4 */ /* 0x000fe4000f8e0204 */
[----:B------:R-:W-:Y:S02]  /*20a0*/  UISETP.NE.AND UP0, UPT, UR8, 0xc, UPT ;  /* 0x0000000c0800788c */ /* 0x000fe4000bf05270 */
[----:B------:R-:W-:Y:S02]  /*20b0*/  UIMAD UR15, UR21, UR24, UR5 ;  /* 0x00000018150f72a4 */ /* 0x000fe4000f8e0205 */
[----:B------:R-:W-:Y:S02]  /*20c0*/  USEL UR10, URZ, 0x1, UP0 ;  /* 0x00000001ff0a7887 */ /* 0x000fe40008000000 */
[----:B------:R-:W-:Y:S02]  /*20d0*/  USEL UR30, UR8, URZ, UP0 ;  /* 0x000000ff081e7287 */ /* 0x000fe40008000000 */
[----:B------:R-:W-:Y:S02]  /*20e0*/  ULOP3.LUT UR26, UR26, UR10, URZ, 0x3c, !UPT ;  /* 0x0000000a1a1a7292 */ /* 0x000fe4000f8e3cff */
[----:B------:R-:W-:Y:S02]  /*20f0*/  ULEA UR8, UR30, UR36, 0x3 ;  /* 0x000000241e087291 */ /* 0x000fe4000f8e18ff */
[----:B------:R-:W-:Y:S02]  /*2100*/  ULEA UR18, UR7, UR36, 0xd ;  /* 0x0000002407127291 */ /* 0x000fe4000f8e68ff */
[----:B------:R-:W-:Y:S01]  /*2110*/  UIMAD UR7, UR22, UR25, UR6 ;  /* 0x00000019160772a4 */ /* 0x000fe2000f8e0206 */
[----:B--2---:R-:W-:Y:S01]  /*2120*/  MOV R0, UR26 ;  /* 0x0000001a00007c02 */ /* 0x004fe20008000f00 */
[----:B------:R-:W-:Y:S02]  /*2130*/  ULEA UR15, UR15, UR16, 0x5 ;  /* 0x000000100f0f7291 */ /* 0x000fe4000f8e28ff */
[----:B------:R-:W-:Y:S01]  /*2140*/  UIADD3 UR34, UP0, UPT, UR42, 0x80, URZ ;  /* 0x000000802a227890 */ /* 0x000fe2000ff1e0ff */
[----:B----4-:R-:W-:Y:S01]  /*2150*/  SHF.L.U32 R3, R0, 0x1f, RZ ;  /* 0x0000001f00037819 */ /* 0x010fe200000006ff */
[----:B------:R-:W-:Y:S02]  /*2160*/  ULEA UR7, UR7, UR15, 0xa ;  /* 0x0000000f07077291 */ /* 0x000fe4000f8e50ff */
[----:B------:R-:W-:Y:S01]  /*2170*/  USHF.L.U32 UR10, UR27, 0x5, URZ ;  /* 0x000000051b0a7899 */ /* 0x000fe200080006ff */
[----:B------:R4:W1:Y:S01]  /*2180*/  SYNCS.PHASECHK.TRANS64.TRYWAIT P0, [UR8+0x60], R3 ;  /* 0x00006003ff0075a7 */ /* 0x0008620008001108 */
[----:B------:R-:W-:Y:S02]  /*2190*/  UIADD3.X UR35, UPT, UPT, URZ, UR43, URZ, UP0, !UPT ;  /* 0x0000002bff237290 */ /* 0x000fe400087fe4ff */
[----:B------:R-:W-:Y:S02]  /*21a0*/  UIADD3 UR8, UPT, UPT, UR18, 0x6800, URZ ;  /* 0x0000680012087890 */ /* 0x000fe4000fffe0ff */
[----:B------:R-:W-:Y:S02]  /*21b0*/  UPRMT UR7, UR7, 0x5410, URZ ;  /* 0x0000541007077896 */ /* 0x000fe400080000ff */
[----:B------:R-:W-:Y:S02]  /*21c0*/  UIADD3 UR32, UP3, UPT, UR42, 0x200, URZ ;  /* 0x000002002a207890 */ /* 0x000fe4000ff7e0ff */
[----:B------:R-:W-:Y:S02]  /*21d0*/  UIADD3 UR16, UPT, UPT, UR18, 0x1e800, URZ ;  /* 0x0001e80012107890 */ /* 0x000fe4000fffe0ff */
[----:B------:R-:W-:Y:S02]  /*21e0*/  UIADD3.X UR33, UPT, UPT, URZ, UR43, URZ, UP3, !UPT ;  /* 0x0000002bff217290 */ /* 0x000fe40009ffe4ff */
[----:B------:R-:W-:Y:S01]  /*21f0*/  UIADD3 UR31, UPT, UPT, UR20, 0x1, URZ ;  /* 0x00000001141f7890 */ /* 0x000fe2000fffe0ff */
[----:B------:R2:W-:Y:S01]  /*2200*/  UTMALDG.5D.IM2COL [UR8], [UR34], UR7 ;  /* 0x00000008220073b4 */ /* 0x0005e20008060007 */
[----:B------:R-:W-:Y:S02]  /*2210*/  UIADD3 UR29, UPT, UPT, UR21, 0x1, URZ ;  /* 0x00000001151d7890 */ /* 0x000fe4000fffe0ff */
[----:B------:R-:W-:Y:S02]  /*2220*/  UISETP.NE.AND UP2, UPT, UR31, UR46, UPT ;  /* 0x0000002e1f00728c */ /* 0x000fe4000bf45270 */
[----:B------:R-:W-:Y:S01]  /*2230*/  UIADD3 UR28, UPT, UPT, UR22, 0x1, URZ ;  /* 0x00000001161c7890 */ /* 0x000fe2000fffe0ff */
[----:B------:R-:W-:Y:S01]  /*2240*/  UMOV UR44, 0x0 ;  /* 0x00000000002c7882 */ /* 0x000fe20000000000 */
[----:B------:R-:W-:Y:S01]  /*2250*/  UMOV UR45, 0x10000000 ;  /* 0x10000000002d7882 */ /* 0x000fe20000000000 */
[----:B------:R-:W-:Y:S01]  /*2260*/  UMOV UR17, UR9 ;  /* 0x0000000900117c82 */ /* 0x000fe20008000000 */
[----:B------:R-:W-:Y:S02]  /*2270*/  UMOV UR18, UR10 ;  /* 0x0000000a00127c82 */ /* 0x000fe40008000000 */
[----:B------:R3:W-:Y:S03]  /*2280*/  UTMALDG.5D [UR16], [UR32], desc[UR44] ;  /* 0x00002c10200075b4 */ /* 0x0007e60008021000 */
[----:B------:R-:W-:Y:S04]  /*2290*/  @UP2 UIADD3 UR29, UPT, UPT, UR21, URZ, URZ ;  /* 0x000000ff151d2290 */ /* 0x000fe8000fffe0ff */
[----:B------:R-:W-:Y:S11]  /*22a0*/  UISETP.NE.AND UP1, UPT, UR29, UR40, UPT ;  /* 0x000000281d00728c */ /* 0x000ff6000bf25270 */
[----:B------:R-:W-:Y:S04]  /*22b0*/  @UP1 UIADD3 UR28, UPT, UPT, UR22, URZ, URZ ;  /* 0x000000ff161c1290 */ /* 0x000fe8000fffe0ff */
[----:B------:R-:W-:Y:S02]  /*22c0*/  UISETP.NE.AND UP0, UPT, UR28, UR41, UPT ;  /* 0x000000291c00728c */ /* 0x000fe4000bf05270 */
[----:B--2---:R-:W-:Y:S02]  /*22d0*/  UIADD3 UR8, UPT, UPT, UR27, 0x1, URZ ;  /* 0x000000011b087890 */ /* 0x004fe4000fffe0ff */
[----:B------:R-:W-:Y:S07]  /*22e0*/  UIADD3 UR7, UPT, UPT, UR37, -0x1, URZ ;  /* 0xffffffff25077890 */ /* 0x000fee000fffe0ff */
[----:B------:R-:W-:Y:S07]  /*22f0*/  @UP0 UIADD3 UR8, UPT, UPT, UR27, URZ, URZ ;  /* 0x000000ff1b080290 */ /* 0x000fee000fffe0ff */
[----:B------:R-:W-:Y:S01]  /*2300*/  UMOV UR27, UR8 ;  /* 0x00000008001b7c82 */ /* 0x000fe20008000000 */
[----:B---3--:R-:W-:Y:S02]  /*2310*/  USEL UR22, UR28, URZ, UP0 ;  /* 0x000000ff1c167287 */ /* 0x008fe40008000000 */
[----:B------:R-:W-:Y:S02]  /*2320*/  UISETP.GT.U32.AND UP0, UPT, UR37, 0x1, UPT ;  /* 0x000000012500788c */ /* 0x000fe4000bf04070 */
[----:B------:R-:W-:Y:S02]  /*2330*/  USEL UR20, UR31, URZ, UP2 ;  /* 0x000000ff1f147287 */ /* 0x000fe40009000000 */
[----:B------:R-:W-:Y:S01]  /*2340*/  USEL UR21, UR29, URZ, UP1 ;  /* 0x000000ff1d157287 */ /* 0x000fe20008800000 */
[----:B------:R-:W-:Y:S01]  /*2350*/  UMOV UR37, UR7 ;  /* 0x0000000700257c82 */ /* 0x000fe20008000000 */
[----:B------:R-:W-:Y:S03]  /*2360*/  UMOV UR7, UR30 ;  /* 0x0000001e00077c82 */ /* 0x000fe60008000000 */
[----:B----4-:R-:W-:Y:S07]  /*2370*/  BRA.U UP0, `(.L_x_29) ;  /* 0xfffffffd00107547 */ /* 0x010fee000b83ffff */
.L_x_24:
[----:B------:R-:W-:Y:S01]  /*2380*/  SHF.L.U32 R3, R2, 0x1f, RZ ;  /* 0x0000001f02037819 */ /* 0x000fe200000006ff */
[----:B------:R-:W-:-:S03]  /*2390*/  NOP ;  /* 0x0000000000007918 */ /* 0x000fc60000000000 */
[----:B-12---:R-:W1:Y:S02]  /*23a0*/  SYNCS.PHASECHK.TRANS64.TRYWAIT P0, [UR36+0x100], R3 ;  /* 0x00010003ff0075a7 */ /* 0x006e640008001124 */
[----:B-1----:R-:W-:Y:S05]  /*23b0*/  @!P0 BRA `(.L_x_30) ;  /* 0x0000005c00648947 */ /* 0x002fea0003800000 */
.L_x_119:
[----:B------:R-:W2:Y:S01]  /*23c0*/  LDS.128 R4, [UR36+0x140] ;  /* 0x00014024ff047984 */ /* 0x000ea20008000c00 */
[----:B------:R-:W-:Y:S02]  /*23d0*/  UIADD3 UR4, UPT, UPT, UR36, 0x108, URZ ;  /* 0x0000010824047890 */ /* 0x000fe4000fffe0ff */
[----:B------:R-:W-:Y:S01]  /*23e0*/  UISETP.GE.AND UP0, UPT, UR39, 0x1, UPT ;  /* 0x000000012700788c */ /* 0x000fe2000bf06270 */
[----:B------:R-:W-:Y:S01]  /*23f0*/  @!PT LDS RZ, [RZ] ;  /* 0x00000000fffff984 */ /* 0x000fe20000000800 */
[----:B------:R-:W-:Y:S01]  /*2400*/  @!PT LDS RZ, [RZ] ;  /* 0x00000000fffff984 */ /* 0x000fe20000000800 */
[----:B------:R-:W-:Y:S01]  /*2410*/  @!PT LDS RZ, [RZ] ;  /* 0x00000000fffff984 */ /* 0x000fe20000000800 */
[----:B------:R-:W-:Y:S01]  /*2420*/  @!PT LDS RZ, [RZ] ;  /* 0x00000000fffff984 */ /* 0x000fe20000000800 */
[----:B------:R3:W-:Y:S06]  /*2430*/  MEMBAR.ALL.CTA ;  /* 0x0000000000007992 */ /* 0x0007ec0000008000 */
[----:B---3--:R-:W3:Y:S01]  /*2440*/  FENCE.VIEW.ASYNC.S ;  /* 0x00000000000073c6 */ /* 0x008ee20000000000 */
[----:B------:R-:W-:-:S09]  /*2450*/  UPRMT UR4, URZ, 0x654, UR4 ;  /* 0x00000654ff047896 */ /* 0x000fd20008000004 */
[----:B---3--:R-:W-:Y:S01]  /*2460*/  SYNCS.ARRIVE.TRANS64.RED.A1T0 RZ, [UR4], RZ ;  /* 0x000000ffffff79a7 */ /* 0x008fe20008100404 */
[----:B--2---:R-:W-:-:S13]  /*2470*/  LOP3.LUT P0, RZ, R6, 0x1, RZ, 0xc0, !PT ;  /* 0x0000000106ff7812 */ /* 0x004fda000780c0ff */
[----:B------:R-:W-:Y:S01]  /*2480*/  VOTEU.ANY UP1, P0 ;  /* 0x0000000000ff7886 */ /* 0x000fe20000020100 */
[----:B------:R-:W-:-:S13]  /*2490*/  PLOP3.LUT P0, PT, PT, PT, UP1, 0x80, 0x8 ;  /* 0x000000000008781c */ /* 0x000fda0003f0f018 */
[----:B-1----:R-:W-:Y:S02]  /*24a0*/  @P0 MOV R0, R4 ;  /* 0x0000000400000202 */ /* 0x002fe40000000f00 */
[----:B------:R-:W-:Y:S02]  /*24b0*/  @P0 LOP3.LUT R4, R5, 0xffff, RZ, 0xc0, !PT ;  /* 0x0000ffff05040812 */ /* 0x000fe400078ec0ff */
[----:B------:R-:W-:Y:S02]  /*24c0*/  @P0 R2UR UR6, R0 ;  /* 0x00000000000602ca */ /* 0x000fe400000e0000 */
[----:B------:R-:W-:-:S11]  /*24d0*/  @P0 R2UR UR5, R4 ;  /* 0x00000000040502ca */ /* 0x000fd600000e0000 */
[----:B------:R-:W-:Y:S02]  /*24e0*/  @UP1 UMOV UR49, UR6 ;  /* 0x0000000600311c82 */ /* 0x000fe40008000000 */
[----:B------:R-:W-:Y:S01]  /*24f0*/  @UP1 UMOV UR48, UR5 ;  /* 0x0000000500301c82 */ /* 0x000fe20008000000 */
[----:B------:R-:W-:Y:S05]  /*2500*/  BRA.U !UP0, `(.L_x_31) ;  /* 0x0000000108d47547 */ /* 0x000fea000b800000 */
[----:B------:R-:W1:Y:S01]  /*2510*/  LDCU.128 UR16, c[0x0][0xc10] ;  /* 0x00018200ff1077ac */ /* 0x000e620008000c00 */
[----:B------:R-:W2:Y:S01]  /*2520*/  LDCU UR20, c[0x0][0xc20] ;  /* 0x00018400ff1477ac */ /* 0x000ea20008000800 */
[----:B------:R-:W3:Y:S01]  /*2530*/  LDCU UR13, c[0x0][0xc0c] ;  /* 0x00018180ff0d77ac */ /* 0x000ee20008000800 */
[----:B------:R-:W4:Y:S01]  /*2540*/  LDCU.64 UR14, c[0x0][0xc28] ;  /* 0x00018500ff0e77ac */ /* 0x000f220008000a00 */
[----:B------:R-:W-:Y:S02]  /*2550*/  UISETP.NE.AND UP3, UPT, UR39, 0x1, UPT ;  /* 0x000000012700788c */ /* 0x000fe4000bf65270 */
[----:B-1----:R-:W-:Y:S02]  /*2560*/  UIMAD.WIDE.U32 UR4, UR52, UR19, URZ ;  /* 0x00000013340472a5 */ /* 0x002fe4000f8e00ff */
[----:B------:R-:W-:Y:S02]  /*2570*/  UIMAD.WIDE.U32 UR6, UR53, UR16, URZ ;  /* 0x00000010350672a5 */ /* 0x000fe4000f8e00ff */
[----:B------:R-:W-:-:S02]  /*2580*/  UISETP.NE.AND UP0, UPT, UR18, 0x1, UPT ;  /* 0x000000011200788c */ /* 0x000fc4000bf05270 */
[----:B------:R-:W-:Y:S01]  /*2590*/  UIMAD.WIDE.U32 UR10, UR48, UR19, URZ ;  /* 0x00000013300a72a5 */ /* 0x000fe2000f8e00ff */
[----:B------:R-:W-:Y:S01]  /*25a0*/  UMOV UR4, UR5 ;  /* 0x0000000500047c82 */ /* 0x000fe20008000000 */
[----:B---3--:R-:W-:Y:S02]  /*25b0*/  UISETP.NE.AND UP2, UPT, UR13, 0x1, UPT ;  /* 0x000000010d00788c */ /* 0x008fe4000bf45270 */
[----:B--2---:R-:W-:Y:S02]  /*25c0*/  USHF.R.U32.HI UR5, URZ, UR20, UR4 ;  /* 0x00000014ff057299 */ /* 0x004fe40008011604 */
[----:B------:R-:W-:Y:S01]  /*25d0*/  UIMAD.WIDE.U32 UR8, UR49, UR16, URZ ;  /* 0x00000010310872a5 */ /* 0x000fe2000f8e00ff */
[----:B------:R-:W-:Y:S01]  /*25e0*/  UMOV UR4, UR7 ;  /* 0x0000000700047c82 */ /* 0x000fe20008000000 */
[----:B------:R-:W-:Y:S02]  /*25f0*/  USEL UR5, UR52, UR5, !UP0 ;  /* 0x0000000534057287 */ /* 0x000fe4000c000000 */
[----:B------:R-:W-:-:S02]  /*2600*/  USHF.R.U32.HI UR4, URZ, UR17, UR4 ;  /* 0x00000011ff047299 */ /* 0x000fc40008011604 */
[----:B----4-:R-:W-:Y:S02]  /*2610*/  UIMAD.WIDE.U32 UR6, UR5, UR14, URZ ;  /* 0x0000000e050672a5 */ /* 0x010fe4000f8e00ff */
[----:B------:R-:W-:Y:S01]  /*2620*/  USEL UR12, UR53, UR4, !UP2 ;  /* 0x00000004350c7287 */ /* 0x000fe2000d000000 */
[----:B------:R-:W-:Y:S02]  /*2630*/  UMOV UR8, UR9 ;  /* 0x0000000900087c82 */ /* 0x000fe40008000000 */
[----:B------:R-:W-:Y:S01]  /*2640*/  UMOV UR4, UR11 ;  /* 0x0000000b00047c82 */ /* 0x000fe20008000000 */
[----:B------:R-:W-:Y:S01]  /*2650*/  UIMAD.WIDE.U32 UR10, UR12, UR14, URZ ;  /* 0x0000000e0c0a72a5 */ /* 0x000fe2000f8e00ff */
[----:B------:R-:W-:Y:S01]  /*2660*/  UMOV UR6, UR7 ;  /* 0x0000000700067c82 */ /* 0x000fe20008000000 */
[----:B------:R-:W-:Y:S02]  /*2670*/  USHF.R.U32.HI UR4, URZ, UR20, UR4 ;  /* 0x00000014ff047299 */ /* 0x000fe40008011604 */
[----:B------:R-:W-:-:S02]  /*2680*/  @UP3 USHF.R.U32.HI UR5, URZ, UR15, UR6 ;  /* 0x0000000fff053299 */ /* 0x000fc40008011606 */
[----:B------:R-:W-:Y:S01]  /*2690*/  USHF.R.U32.HI UR17, URZ, UR17, UR8 ;  /* 0x00000011ff117299 */ /* 0x000fe20008011608 */
[----:B------:R-:W-:Y:S01]  /*26a0*/  UMOV UR6, UR11 ;  /* 0x0000000b00067c82 */ /* 0x000fe20008000000 */
[----:B------:R-:W-:Y:S02]  /*26b0*/  USEL UR4, UR48, UR4, !UP0 ;  /* 0x0000000430047287 */ /* 0x000fe4000c000000 */
[----:B------:R-:W-:Y:S02]  /*26c0*/  @UP3 USHF.R.U32.HI UR12, URZ, UR15, UR6 ;  /* 0x0000000fff0c3299 */ /* 0x000fe40008011606 */
[----:B------:R-:W-:Y:S02]  /*26d0*/  UIMAD UR6, UR39, UR5, URZ ;  /* 0x00000005270672a4 */ /* 0x000fe4000f8e02ff */
[----:B------:R-:W-:Y:S02]  /*26e0*/  USEL UR5, UR49, UR17, !UP2 ;  /* 0x0000001131057287 */ /* 0x000fe4000d000000 */
[----:B------:R-:W-:-:S02]  /*26f0*/  UIMAD UR8, UR39, UR12, URZ ;  /* 0x0000000c270872a4 */ /* 0x000fc4000f8e02ff */
[----:B------:R-:W-:Y:S02]  /*2700*/  UISETP.GE.AND UP0, UPT, UR4, UR6, UPT ;  /* 0x000000060400728c */ /* 0x000fe4000bf06270 */
[----:B------:R-:W-:Y:S02]  /*2710*/  UIMAD.WIDE.U32 UR6, UR4, UR14, URZ ;  /* 0x0000000e040672a5 */ /* 0x000fe4000f8e00ff */
[----:B------:R-:W-:Y:S02]  /*2720*/  UISETP.GE.OR UP0, UPT, UR5, UR8, UP0 ;  /* 0x000000080500728c */ /* 0x000fe40008706670 */
[----:B------:R-:W-:Y:S02]  /*2730*/  UIMAD.WIDE.U32 UR8, UR5, UR14, URZ ;  /* 0x0000000e050872a5 */ /* 0x000fe4000f8e00ff */
[----:B------:R-:W-:Y:S01]  /*2740*/  UIADD3 UR10, UPT, UPT, -UR4, URZ, URZ ;  /* 0x000000ff040a7290 */ /* 0x000fe2000fffe1ff */
[----:B------:R-:W-:Y:S02]  /*2750*/  UMOV UR6, UR7 ;  /* 0x0000000700067c82 */ /* 0x000fe40008000000 */
[----:B------:R-:W-:-:S02]  /*2760*/  USHF.R.U32.HI UR6, URZ, UR15, UR6 ;  /* 0x0000000fff067299 */ /* 0x000fc40008011606 */
[----:B------:R-:W-:Y:S02]  /*2770*/  UIMAD UR10, UR18, UR10, UR48 ;  /* 0x0000000a120a72a4 */ /* 0x000fe4000f8e0230 */
[----:B------:R-:W-:Y:S01]  /*2780*/  USEL UR6, UR4, UR6, !UP3 ;  /* 0x0000000604067287 */ /* 0x000fe2000d800000 */
[----:B------:R-:W-:Y:S01]  /*2790*/  @!UP0 UMOV UR7, UR9 ;  /* 0x0000000900078c82 */ /* 0x000fe20008000000 */
[----:B------:R-:W-:Y:S02]  /*27a0*/  UIADD3 UR9, UPT, UPT, -UR5, URZ, URZ ;  /* 0x000000ff05097290 */ /* 0x000fe4000fffe1ff */
[----:B------:R-:W-:Y:S02]  /*27b0*/  @!UP0 USHF.R.U32.HI UR7, URZ, UR15, UR7 ;  /* 0x0000000fff078299 */ /* 0x000fe40008011607 */
[----:B------:R-:W-:Y:S02]  /*27c0*/  UIADD3 UR8, UPT, UPT, -UR6, URZ, URZ ;  /* 0x000000ff06087290 */ /* 0x000fe4000fffe1ff */
[----:B------:R-:W-:-:S02]  /*27d0*/  @!UP0 USEL UR7, UR5, UR7, !UP3 ;  /* 0x0000000705078287 */ /* 0x000fc4000d800000 */
[----:B------:R-:W-:Y:S02]  /*27e0*/  UIMAD UR8, UR39, UR8, UR4 ;  /* 0x00000008270872a4 */ /* 0x000fe4000f8e0204 */
[----:B------:R-:W-:Y:S02]  /*27f0*/  @!UP0 UIADD3 UR6, UPT, UPT, UR6, -UR7, URZ ;  /* 0x8000000706068290 */ /* 0x000fe4000fffe0ff */
[----:B------:R-:W-:Y:S02]  /*2800*/  @!UP0 UIMAD UR7, UR8, UR12, UR7 ;  /* 0x0000000c080782a4 */ /* 0x000fe4000f8e0207 */
[----:B------:R-:W-:Y:S02]  /*2810*/  @!UP0 UIMAD UR4, UR39, UR6, UR5 ;  /* 0x00000006270482a4 */ /* 0x000fe4000f8e0205 */
[----:B------:R-:W-:Y:S02]  /*2820*/  UIMAD UR6, UR13, UR9, UR49 ;  /* 0x000000090d0672a4 */ /* 0x000fe4000f8e0231 */
[----:B------:R-:W-:Y:S01]  /*2830*/  UIMAD UR48, UR4, UR18, UR10 ;  /* 0x00000012043072a4 */ /* 0x000fe2000f8e020a */
[----:B------:R-:W-:-:S02]  /*2840*/  @!UP0 UMOV UR5, UR7 ;  /* 0x0000000700058c82 */ /* 0x000fc40008000000 */
[----:B------:R-:W-:-:S12]  /*2850*/  UIMAD UR49, UR5, UR13, UR6 ;  /* 0x0000000d053172a4 */ /* 0x000fd8000f8e0206 */
.L_x_31:
        /* <DEDUP_REMOVED lines=20> */
.L_x_32:
[----:B------:R-:W-:Y:S01]  /*29a0*/  R2UR UR5, R57 ;  /* 0x00000000390572ca */ /* 0x000fe200000e0000 */
[----:B------:R-:W-:Y:S01]  /*29b0*/  UMOV UR31, UR38 ;  /* 0x00000026001f7c82 */ /* 0x000fe20008000000 */
[----:B------:R-:W-:Y:S02]  /*29c0*/  R2UR UR4, R56 ;  /* 0x00000000380472ca */ /* 0x000fe400000e0000 */
[----:B------:R-:W-:Y:S02]  /*29d0*/  PLOP3.LUT P1, PT, PT, PT, PT, 0x80, 0x8 ;  /* 0x000000000008781c */ /* 0x000fe40003f2f070 */
[----:B------:R-:W-:-:S07]  /*29e0*/  LOP3.LUT R2, R2, 0x1, RZ, 0x3c, !PT ;  /* 0x0000000102027812 */ /* 0x000fce00078e3cff */
[----:B------:R-:W-:Y:S02]  /*29f0*/  UIADD3 UR51, UPT, UPT, UR49, UR5, URZ ;  /* 0x0000000531337290 */ /* 0x000fe4000fffe0ff */
[----:B------:R-:W-:Y:S01]  /*2a00*/  UIADD3 UR22, UPT, UPT, UR48, UR4, URZ ;  /* 0x0000000430167290 */ /* 0x000fe2000fffe0ff */
[----:B------:R-:W-:Y:S11]  /*2a10*/  BRA.U UP1, `(.L_x_33) ;  /* 0xffffffe901e07547 */ /* 0x000ff6000b83ffff */
[----:B------:R-:W-:Y:S01]  /*2a20*/  UIADD3 UR36, UPT, UPT, UR36, 0x60, URZ ;  /* 0x0000006024247890 */ /* 0x000fe2000fffe0ff */
[----:B------:R-:W-:-:S03]  /*2a30*/  MOV R3, UR26 ;  /* 0x0000001a00037c02 */ /* 0x000fc60008000f00 */
[----:B------:R-:W-:Y:S01]  /*2a40*/  ULEA UR4, UR30, UR36, 0x3 ;  /* 0x000000241e047291 */ /* 0x000fe2000f8e18ff */
[----:B------:R-:W-:-:S08]  /*2a50*/  SHF.L.U32 R3, R3, 0x1f, RZ ;  /* 0x0000001f03037819 */ /* 0x000fd000000006ff */
[----:B------:R-:W1:Y:S02]  /*2a60*/  SYNCS.PHASECHK.TRANS64.TRYWAIT P0, [UR4], R3 ;  /* 0x00000003ff0075a7 */ /* 0x000e640008001104 */
[----:B-1----:R-:W-:Y:S05]  /*2a70*/  @!P0 BRA `(.L_x_34) ;  /* 0x0000005400cc8947 */ /* 0x002fea0003800000 */
.L_x_121:
[----:B------:R-:W-:-:S04]  /*2a80*/  UIADD3 UR4, UPT, UPT, UR30, 0x1, URZ ;  /* 0x000000011e047890 */ /* 0x000fc8000fffe0ff */
[----:B------:R-:W-:-:S04]  /*2a90*/  UISETP.NE.AND UP0, UPT, UR4, 0xc, UPT ;  /* 0x0000000c0400788c */ /* 0x000fc8000bf05270 */
[----:B------:R-:W-:Y:S02]  /*2aa0*/  USEL UR5, URZ, 0x1, UP0 ;  /* 0x00000001ff057887 */ /* 0x000fe40008000000 */
[----:B------:R-:W-:Y:S02]  /*2ab0*/  USEL UR4, UR4, URZ, UP0 ;  /* 0x000000ff04047287 */ /* 0x000fe40008000000 */
[----:B------:R-:W-:Y:S02]  /*2ac0*/  ULOP3.LUT UR6, UR26, UR5, URZ, 0x3c, !UPT ;  /* 0x000000051a067292 */ /* 0x000fe4000f8e3cff */
[----:B------:R-:W-:-:S04]  /*2ad0*/  ULEA UR5, UR4, UR36, 0x3 ;  /* 0x0000002404057291 */ /* 0x000fc8000f8e18ff */
[----:B-1----:R-:W-:-:S04]  /*2ae0*/  MOV R3, UR6 ;  /* 0x0000000600037c02 */ /* 0x002fc80008000f00 */
[----:B------:R-:W-:-:S04]  /*2af0*/  SHF.L.U32 R3, R3, 0x1f, RZ ;  /* 0x0000001f03037819 */ /* 0x000fc800000006ff */
[----:B------:R-:W1:Y:S02]  /*2b00*/  SYNCS.PHASECHK.TRANS64.TRYWAIT P0, [UR5], R3 ;  /* 0x00000003ff0075a7 */ /* 0x000e640008001105 */
[----:B-1----:R-:W-:Y:S05]  /*2b10*/  @!P0 BRA `(.L_x_35) ;  /* 0x0000005400bc8947 */ /* 0x002fea0003800000 */
.L_x_123:
        /* <DEDUP_REMOVED lines=10> */
.L_x_125:
        /* <DEDUP_REMOVED lines=10> */
.L_x_127:
        /* <DEDUP_REMOVED lines=10> */
.L_x_129:
        /* <DEDUP_REMOVED lines=10> */
.L_x_131:
        /* <DEDUP_REMOVED lines=10> */
.L_x_133:
        /* <DEDUP_REMOVED lines=10> */
.L_x_135:
        /* <DEDUP_REMOVED lines=10> */
.L_x_137:
        /* <DEDUP_REMOVED lines=10> */
.L_x_139:
        /* <DEDUP_REMOVED lines=10> */
.L_x_141:
[----:B------:R-:W-:-:S04]  /*30c0*/  UIADD3 UR4, UPT, UPT, UR4, 0x1, URZ ;  /* 0x0000000104047890 */ /* 0x000fc8000fffe0ff */
[----:B------:R-:W-:-:S04]  /*30d0*/  UISETP.NE.AND UP0, UPT, UR4, 0xc, UPT ;  /* 0x0000000c0400788c */ /* 0x000fc8000bf05270 */
[----:B------:R-:W-:Y:S02]  /*30e0*/  USEL UR5, URZ, 0x1, UP0 ;  /* 0x00000001ff057887 */ /* 0x000fe40008000000 */
[----:B------:R-:W-:Y:S02]  /*30f0*/  USEL UR4, UR4, URZ, UP0 ;  /* 0x000000ff04047287 */ /* 0x000fe40008000000 */
[----:B------:R-:W-:Y:S02]  /*3100*/  ULOP3.LUT UR5, UR6, UR5, URZ, 0x3c, !UPT ;  /* 0x0000000506057292 */ /* 0x000fe4000f8e3cff */
[----:B------:R-:W-:-:S04]  /*3110*/  ULEA UR4, UR4, UR36, 0x3 ;  /* 0x0000002404047291 */ /* 0x000fc8000f8e18ff */
[----:B------:R-:W-:Y:S02]  /*3120*/  IMAD.U32 R2, RZ, RZ, UR5 ;  /* 0x00000005ff027e24 */ /* 0x000fe4000f8e00ff */
[----:B-1----:R-:W-:-:S03]  /*3130*/  MOV R0, UR4 ;  /* 0x0000000400007c02 */ /* 0x002fc60008000f00 */
[----:B------:R-:W-:-:S07]  /*3140*/  SHF.L.U32 R3, R2, 0x1f, RZ ;  /* 0x0000001f02037819 */ /* 0x000fce00000006ff */
.L_x_45:
[----:B-1----:R1:W2:Y:S02]  /*3150*/  SYNCS.PHASECHK.TRANS64.TRYWAIT P0, [R0+URZ], R3 ;  /* 0x00000003000075a7 */ /* 0x0022a400080011ff */
[----:B--2---:R-:W-:Y:S05]  /*3160*/  @!P0 NANOSLEEP.SYNCS 0x989680 ;  /* 0x009896800000895d */ /* 0x004fea0003900000 */
[----:B------:R-:W2:Y:S02]  /*3170*/  @!P0 SYNCS.PHASECHK.TRANS64 P0, [R0+URZ], R3 ;  /* 0x00000003000085a7 */ /* 0x000ea400080010ff */
[----:B--2---:R-:W-:Y:S05]  /*3180*/  @P0 EXIT ;  /* 0x000000000000094d */ /* 0x004fea0003800000 */
[----:B------:R-:W-:Y:S05]  /*3190*/  BRA `(.L_x_45) ;  /* 0xfffffffc00ec7947 */ /* 0x000fea000383ffff */
.L_x_17:
[----:B------:R-:W2:Y:S02]  /*31a0*/  S2UR UR4, SR_CgaCtaId ;  /* 0x00000000000479c3 */ /* 0x000ea40000008800 */
[----:B--2---:R-:W-:-:S04]  /*31b0*/  UISETP.NE.AND UP0, UPT, UR4, URZ, UPT ;  /* 0x000000ff0400728c */ /* 0x004fc8000bf05270 */
[----:B------:R-:W-:-:S09]  /*31c0*/  UISETP.NE.OR UP0, UPT, UR15, 0x1, UP0 ;  /* 0x000000010f00788c */ /* 0x000fd20008705670 */
[----:B------:R-:W-:Y:S05]  /*31d0*/  BRA.U UP0, `(.L_x_46) ;  /* 0x0000000100b47547 */ /* 0x000fea000b800000 */
[----:B------:R-:W2:Y:S01]  /*31e0*/  S2UR UR5, SR_CgaCtaId ;  /* 0x00000000000579c3 */ /* 0x000ea20000008800 */
[----:B------:R-:W-:Y:S01]  /*31f0*/  UMOV UR4, 0x400 ;  /* 0x0000040000047882 */ /* 0x000fe20000000000 */
[----:B------:R-:W-:Y:S01]  /*3200*/  HFMA2 R3, -RZ, RZ, 0, 5.9604644775390625e-08 ;  /* 0x00000001ff037431 */ /* 0x000fe200000001ff */
[----:B------:R-:W-:Y:S01]  /*3210*/  ISETP.NE.AND P0, PT, R0, RZ, PT ;  /* 0x000000ff0000720c */ /* 0x000fe20003f05270 */
[----:B------:R-:W-:Y:S01]  /*3220*/  IMAD.MOV.U32 R8, RZ, RZ, RZ ;  /* 0x000000ffff087224 */ /* 0x000fe200078e00ff */
[----:B--2---:R-:W-:-:S04]  /*3230*/  ULEA UR4, UR5, UR4, 0x18 ;  /* 0x0000000405047291 */ /* 0x004fc8000f8ec0ff */
[----:B------:R-:W-:Y:S02]  /*3240*/  UIADD3 UR5, UPT, UPT, UR4, 0x108, URZ ;  /* 0x0000010804057890 */ /* 0x000fe4000fffe0ff */
[----:B------:R-:W-:Y:S02]  /*3250*/  UIADD3 UR8, UPT, UPT, UR4, 0x100, URZ ;  /* 0x0000010004087890 */ /* 0x000fe4000fffe0ff */
[----:B------:R-:W-:-:S12]  /*3260*/  UPRMT UR5, URZ, 0x654, UR5 ;  /* 0x00000654ff057896 */ /* 0x000fd80008000005 */
.L_x_49:
[----:B------:R-:W-:Y:S01]  /*3270*/  SHF.L.U32 R7, R3, 0x1f, RZ ;  /* 0x0000001f03077819 */ /* 0x000fe200000006ff */
[----:B------:R-:W-:Y:S02]  /*3280*/  IMAD.U32 R9, RZ, RZ, UR8 ;  /* 0x00000008ff097e24 */ /* 0x000fe4000f8e00ff */
[----:B------:R-:W-:Y:S01]  /*3290*/  @!P0 IMAD.MOV.U32 R5, RZ, RZ, 0x10 ;  /* 0x00000010ff058424 */ /* 0x000fe200078e00ff */
[----:B------:R-:W2:Y:S02]  /*32a0*/  SYNCS.PHASECHK.TRANS64.TRYWAIT P1, [UR4+0x108], R7 ;  /* 0x00010807ff0075a7 */ /* 0x000ea40008021104 */
[----:B------:R-:W-:-:S04]  /*32b0*/  PRMT R9, R0, 0x654, R9 ;  /* 0x0000065400097816 */ /* 0x000fc80000000009 */
[----:B------:R-:W-:Y:S01]  /*32c0*/  SEL R2, R9, R2, !P0 ;  /* 0x0000000209027207 */ /* 0x000fe20004000000 */
[----:B--2---:R-:W-:Y:S06]  /*32d0*/  @!P1 BRA `(.L_x_47) ;  /* 0x0000005000bc9947 */ /* 0x004fec0003800000 */
.L_x_143:
[----:B------:R-:W-:Y:S01]  /*32e0*/  UIADD3 UR6, UPT, UPT, UR4, 0x140, URZ ;  /* 0x0000014004067890 */ /* 0x000fe2000fffe0ff */
[----:B------:R3:W-:Y:S01]  /*32f0*/  @!P0 SYNCS.ARRIVE.TRANS64.RED RZ, [R2+URZ], R5 ;  /* 0x0000000502ff89a7 */ /* 0x0007e200080004ff */
[----:B------:R-:W-:Y:S01]  /*3300*/  UIADD3 UR7, UPT, UPT, UR4, 0x100, URZ ;  /* 0x0000010004077890 */ /* 0x000fe2000fffe0ff */
[----:B------:R-:W-:-:S08]  /*3310*/  LOP3.LUT R3, R3, 0x1, RZ, 0x3c, !PT ;  /* 0x0000000103037812 */ /* 0x000fd000078e3cff */
[----:B------:R-:W-:Y:S06]  /*3320*/  UGETNEXTWORKID.BROADCAST [UR6], [UR7] ;  /* 0x00000000060073ca */ /* 0x000fec0008000100 */
[----:B---3--:R-:W-:-:S04]  /*3330*/  SHF.L.U32 R5, R8, 0x1f, RZ ;  /* 0x0000001f08057819 */ /* 0x008fc800000006ff */
[----:B------:R-:W3:Y:S02]  /*3340*/  SYNCS.PHASECHK.TRANS64.TRYWAIT P1, [UR4+0x100], R5 ;  /* 0x00010005ff0075a7 */ /* 0x000ee40008021104 */
[----:B---3--:R-:W-:Y:S05]  /*3350*/  @!P1 BRA `(.L_x_48) ;  /* 0x0000005000b49947 */ /* 0x008fea0003800000 */
.L_x_145:
[----:B--2---:R-:W2:Y:S01]  /*3360*/  LDS.128 R4, [UR4+0x140] ;  /* 0x00014004ff047984 */ /* 0x004ea20008000c00 */
[----:B------:R-:W-:Y:S01]  /*3370*/  LOP3.LUT R8, R8, 0x1, RZ, 0x3c, !PT ;  /* 0x0000000108087812 */ /* 0x000fe200078e3cff */
[----:B------:R-:W-:Y:S01]  /*3380*/  @!PT LDS RZ, [RZ] ;  /* 0x00000000fffff984 */ /* 0x000fe20000000800 */
[----:B------:R-:W-:Y:S01]  /*3390*/  @!PT LDS RZ, [RZ] ;  /* 0x00000000fffff984 */ /* 0x000fe20000000800 */
[----:B------:R-:W-:Y:S01]  /*33a0*/  @!PT LDS RZ, [RZ] ;  /* 0x00000000fffff984 */ /* 0x000fe20000000800 */
[----:B------:R-:W-:Y:S01]  /*33b0*/  @!PT LDS RZ, [RZ] ;  /* 0x00000000fffff984 */ /* 0x000fe20000000800 */
[----:B------:R3:W-:Y:S06]  /*33c0*/  MEMBAR.ALL.CTA ;  /* 0x0000000000007992 */ /* 0x0007ec0000008000 */
[----:B---3--:R-:W3:Y:S02]  /*33d0*/  FENCE.VIEW.ASYNC.S ;  /* 0x00000000000073c6 */ /* 0x008ee40000000000 */
[----:B---3--:R-:W-:Y:S01]  /*33e0*/  SYNCS.ARRIVE.TRANS64.RED.A1T0 RZ, [UR5], RZ ;  /* 0x000000ffffff79a7 */ /* 0x008fe20008100405 */
[----:B--2---:R-:W-:-:S13]  /*33f0*/  LOP3.LUT P1, RZ, R6, 0x1, RZ, 0xc0, !PT ;  /* 0x0000000106ff7812 */ /* 0x004fda000782c0ff */
[----:B------:R-:W-:Y:S05]  /*3400*/  @P1 BRA `(.L_x_49) ;  /* 0xfffffffc00981947 */ /* 0x000fea000383ffff */
[----:B------:R-:W-:-:S04]  /*3410*/  SHF.L.U32 R0, R3, 0x1f, RZ ;  /* 0x0000001f03007819 */ /* 0x000fc800000006ff */
[----:B------:R-:W2:Y:S02]  /*3420*/  SYNCS.PHASECHK.TRANS64 P0, [UR4+0x108], R0 ;  /* 0x00010800ff0075a7 */ /* 0x000ea40008001004 */
[----:B-12---:R-:W-:Y:S05]  /*3430*/  @P0 EXIT ;  /* 0x000000000000094d */ /* 0x006fea0003800000 */
[----:B------:R-:W-:-:S07]  /*3440*/  MOV R0, UR4 ;  /* 0x0000000400007c02 */ /* 0x000fce0008000f00 */
.L_x_50:
[----:B-1----:R-:W-:-:S04]  /*3450*/  SHF.L.U32 R5, R3, 0x1f, RZ ;  /* 0x0000001f03057819 */ /* 0x002fc800000006ff */
[----:B------:R1:W2:Y:S03]  /*3460*/  SYNCS.PHASECHK.TRANS64.TRYWAIT P0, [R0+URZ+0x108], R5 ;  /* 0x00010805000075a7 */ /* 0x0002a600080011ff */
[----:B--2---:R-:W-:Y:S05]  /*3470*/  @!P0 NANOSLEEP.SYNCS 0x989680 ;  /* 0x009896800000895d */ /* 0x004fea0003900000 */
[----:B------:R-:W2:Y:S02]  /*3480*/  @!P0 SYNCS.PHASECHK.TRANS64 P0, [R0+URZ+0x108], R5 ;  /* 0x00010805000085a7 */ /* 0x000ea400080010ff */
[----:B--2---:R-:W-:Y:S05]  /*3490*/  @P0 EXIT ;  /* 0x000000000000094d */ /* 0x004fea0003800000 */
[----:B------:R-:W-:Y:S05]  /*34a0*/  BRA `(.L_x_50) ;  /* 0xfffffffc00e87947 */ /* 0x000fea000383ffff */
.L_x_46:
[----:B------:R-:W-:-:S09]  /*34b0*/  UISETP.NE.AND UP0, UPT, UR15, URZ, UPT ;  /* 0x000000ff0f00728c */ /* 0x000fd2000bf05270 */
[----:B------:R-:W-:Y:S05]  /*34c0*/  BRA.U UP0, `(.L_x_51) ;  /* 0x0000000d00887547 */ /* 0x000fea000b800000 */
[----:B------:R-:W2:Y:S01]  /*34d0*/  S2UR UR7, SR_CgaCtaId ;  /* 0x00000000000779c3 */ /* 0x000ea20000008800 */
[----:B------:R-:W-:Y:S01]  /*34e0*/  UMOV UR4, 0x40 ;  /* 0x0000004000047882 */ /* 0x000fe20000000000 */
[----:B------:R-:W-:Y:S01]  /*34f0*/  NOP ;  /* 0x0000000000007918 */ /* 0x000fe20000000000 */
[----:B------:R-:W-:Y:S01]  /*3500*/  UMOV UR6, 0x400 ;  /* 0x0000040000067882 */ /* 0x000fe20000000000 */
[----:B--2---:R-:W-:Y:S02]  /*3510*/  ULEA UR5, UR7, UR4, 0x18 ;  /* 0x0000000407057291 */ /* 0x004fe4000f8ec0ff */
[----:B------:R-:W-:-:S07]  /*3520*/  ULEA UR6, UR7, UR6, 0x18 ;  /* 0x0000000607067291 */ /* 0x000fce000f8ec0ff */
[----:B------:R-:W2:Y:S02]  /*3530*/  LDS.U8 R0, [UR5+0x1c] ;  /* 0x00001c05ff007984 */ /* 0x000ea40008000000 */
[----:B--2---:R-:W-:-:S13]  /*3540*/  ISETP.NE.AND P0, PT, R0, RZ, PT ;  /* 0x000000ff0000720c */ /* 0x004fda0003f05270 */
[----:B------:R-:W-:Y:S05]  /*3550*/  @P0 BRA `(.L_x_52) ;  /* 0x0000000000580947 */ /* 0x000fea0003800000 */
[----:B------:R-:W-:-:S13]  /*3560*/  ELECT P0, URZ, PT ;  /* 0x0000000000ff782f */ /* 0x000fda0003800000 */
[----:B------:R-:W-:Y:S05]  /*3570*/  @!P0 BRA `(.L_x_53) ;  /* 0x0000000000608947 */ /* 0x000fea0003800000 */
[----:B------:R-:W-:Y:S01]  /*3580*/  UMOV UR4, 0x10 ;  /* 0x0000001000047882 */ /* 0x000fe20000000000 */
[----:B------:R-:W-:Y:S01]  /*3590*/  HFMA2 R0, -RZ, RZ, 0, 5.9604644775390625e-08 ;  /* 0x00000001ff007431 */ /* 0x000fe200000001ff */
[----:B------:R-:W-:-:S03]  /*35a0*/  MOV R2, 0xffff ;  /* 0x0000ffff00027802 */ /* 0x000fc60000000f00 */
[----:B------:R-:W-:Y:S04]  /*35b0*/  DEPBAR.LE SB2, 0x36 ;  /* 0x0000ad800000791a */ /* 0x000fe80000000000 */
[----:B------:R-:W2:Y:S02]  /*35c0*/  UTCATOMSWS.FIND_AND_SET.ALIGN UP0, UR4, UR4 ;  /* 0x00000004000475e3 */ /* 0x000ea40008000800 */
[----:B--2---:R-:W-:Y:S01]  /*35d0*/  MOV R3, UR4 ;  /* 0x0000000400037c02 */ /* 0x004fe20008000f00 */
[----:B------:R-:W-:Y:S06]  /*35e0*/  BRA.U UP0, `(.L_x_54) ;  /* 0x0000000100187547 */ /* 0x000fec000b800000 */
.L_x_55:
[----:B------:R-:W-:Y:S05]  /*35f0*/  NANOSLEEP 0x64 ;  /* 0x000000640000795d */ /* 0x000fea0003800000 */
[----:B------:R-:W-:-:S05]  /*3600*/  UMOV UR4, 0x10 ;  /* 0x0000001000047882 */ /* 0x000fca0000000000 */
[----:B------:R-:W-:Y:S04]  /*3610*/  DEPBAR.LE SB2, 0x36 ;  /* 0x0000ad800000791a */ /* 0x000fe80000000000 */
[----:B------:R-:W2:Y:S02]  /*3620*/  UTCATOMSWS.FIND_AND_SET.ALIGN UP0, UR4, UR4 ;  /* 0x00000004000475e3 */ /* 0x000ea40008000800 */
[----:B--2---:R-:W-:Y:S01]  /*3630*/  MOV R3, UR4 ;  /* 0x0000000400037c02 */ /* 0x004fe20008000f00 */
[----:B------:R-:W-:Y:S05]  /*3640*/  BRA.U !UP0, `(.L_x_55) ;  /* 0xfffffffd08e87547 */ /* 0x000fea000b83ffff */
.L_x_54:
[-C--:B------:R-:W-:Y:S02]  /*3650*/  SHF.L.U32 R2, R2, R3.reuse, RZ ;  /* 0x0000000302027219 */ /* 0x080fe400000006ff */
[----:B------:R-:W-:Y:S01]  /*3660*/  SHF.L.U32 R0, R0, R3, RZ ;  /* 0x0000000300007219 */ /* 0x000fe200000006ff */
[----:B------:R-:W-:Y:S02]  /*3670*/  IMAD.SHL.U32 R3, R3, 0x20, RZ ;  /* 0x0000002003037824 */ /* 0x000fe400078e00ff */
[----:B------:R2:W-:Y:S04]  /*3680*/  ATOMS.OR RZ, [UR5+0x14], R2 ;  /* 0x00001402ffff798c */ /* 0x0005e8000b000005 */
[----:B------:R2:W-:Y:S04]  /*3690*/  ATOMS.OR RZ, [UR5+0x18], R0 ;  /* 0x00001800ffff798c */ /* 0x0005e8000b000005 */
[----:B------:R2:W-:Y:S01]  /*36a0*/  STS [UR6+0x150], R3 ;  /* 0x00015003ff007988 */ /* 0x0005e20008000806 */
[----:B------:R-:W-:Y:S05]  /*36b0*/  BRA `(.L_x_53) ;  /* 0x0000000000107947 */ /* 0x000fea0003800000 */
.L_x_52:
[----:B------:R-:W-:Y:S02]  /*36c0*/  MOV R0, 0xffffffff ;  /* 0xffffffff00007802 */ /* 0x000fe40000000f00 */
[----:B------:R-:W-:-:S03]  /*36d0*/  MOV R2, 0x3700 ;  /* 0x0000370000027802 */ /* 0x000fc60000000f00 */
[----:B------:R2:W-:Y:S04]  /*36e0*/  STS [UR6+0x150], R0 ;  /* 0x00015000ff007988 */ /* 0x0005e80008000806 */
[----:B-12--5:R-:W-:Y:S05]  /*36f0*/  CALL.REL.NOINC `($__internal_1_$__cuda_sm10x_tcgen05_guardrail_trap_phase_invalid_during_alloc) ;  /* 0x0000005400487944 */ /* 0x026fea0003c00000 */
.L_x_53:
[----:B------:R-:W-:Y:S05]  /*3700*/  WARPSYNC.ALL ;  /* 0x0000000000007948 */ /* 0x000fea0003800000 */
[----:B------:R-:W3:Y:S01]  /*3710*/  S2UR UR4, SR_CgaCtaId ;  /* 0x00000000000479c3 */ /* 0x000ee20000008800 */
[----:B------:R-:W-:Y:S01]  /*3720*/  UMOV UR20, 0x400 ;  /* 0x0000040000147882 */ /* 0x000fe20000000000 */
[----:B------:R-:W-:-:S06]  /*3730*/  NOP ;  /* 0x0000000000007918 */ /* 0x000fcc0000000000 */
[----:B------:R-:W-:Y:S06]  /*3740*/  BAR.ARV 0x6, 0xa0 ;  /* 0x0182800000007b1d */ /* 0x000fec0000002000 */
[----:B------:R-:W4:Y:S01]  /*3750*/  LDCU.64 UR6, c[0x0][0x388] ;  /* 0x00007100ff0677ac */ /* 0x000f220008000a00 */
[----:B------:R-:W-:Y:S01]  /*3760*/  IMAD.MOV.U32 R8, RZ, RZ, 0x1 ;  /* 0x00000001ff087424 */ /* 0x000fe200078e00ff */
[----:B------:R-:W1:Y:S01]  /*3770*/  LDCU.64 UR8, c[0x0][0x390] ;  /* 0x00007200ff0877ac */ /* 0x000e620008000a00 */
[----:B------:R-:W-:Y:S01]  /*3780*/  UMOV UR23, URZ ;  /* 0x000000ff00177c82 */ /* 0x000fe20008000000 */
[----:B------:R-:W-:Y:S01]  /*3790*/  UMOV UR19, URZ ;  /* 0x000000ff00137c82 */ /* 0x000fe20008000000 */
[----:B---3--:R-:W-:Y:S01]  /*37a0*/  ULEA UR20, UR4, UR20, 0x18 ;  /* 0x0000001404147291 */ /* 0x008fe2000f8ec0ff */
[----:B------:R-:W-:Y:S01]  /*37b0*/  UMOV UR32, 0x0 ;  /* 0x0000000000207882 */ /* 0x000fe20000000000 */
[----:B------:R-:W-:Y:S01]  /*37c0*/  UMOV UR33, 0x4100910 ;  /* 0x0410091000217882 */ /* 0x000fe20000000000 */
[----:B------:R-:W-:Y:S01]  /*37d0*/  UMOV UR30, 0x0 ;  /* 0x00000000001e7882 */ /* 0x000fe20000000000 */
[----:B------:R-:W-:Y:S01]  /*37e0*/  UMOV UR31, 0x4100910 ;  /* 0x04100910001f7882 */ /* 0x000fe20000000000 */
[----:B------:R-:W-:Y:S01]  /*37f0*/  UMOV UR28, 0x0 ;  /* 0x00000000001c7882 */ /* 0x000fe20000000000 */
[----:B------:R-:W-:Y:S01]  /*3800*/  UMOV UR29, 0x4100910 ;  /* 0x04100910001d7882 */ /* 0x000fe20000000000 */
[----:B----4-:R-:W-:-:S02]  /*3810*/  UIADD3 UR4, UPT, UPT, UR6, 0x1f, URZ ;  /* 0x0000001f06047890 */ /* 0x010fc4000fffe0ff */
[----:B------:R-:W2:Y:S01]  /*3820*/  LDS R9, [UR20+0x150] ;  /* 0x00015014ff097984 */ /* 0x000ea20008000800 */
[----:B------:R-:W-:Y:S01]  /*3830*/  UMOV UR26, 0x0 ;  /* 0x00000000001a7882 */ /* 0x000fe20000000000 */
[----:B------:R-:W-:Y:S01]  /*3840*/  UMOV UR27, 0x4100910 ;  /* 0x04100910001b7882 */ /* 0x000fe20000000000 */
[----:B------:R-:W-:-:S04]  /*3850*/  USHF.R.S32.HI UR5, URZ, 0x1f, UR4 ;  /* 0x0000001fff057899 */ /* 0x000fc80008011404 */
[----:B------:R-:W-:Y:S02]  /*3860*/  ULEA.HI UR4, UR5, UR4, URZ, 0x5 ;  /* 0x0000000405047291 */ /* 0x000fe4000f8f28ff */
[----:B------:R-:W-:Y:S02]  /*3870*/  UIADD3 UR5, UPT, UPT, UR20, 0x6800, URZ ;  /* 0x0000680014057890 */ /* 0x000fe4000fffe0ff */
[----:B------:R-:W-:Y:S02]  /*3880*/  USHF.R.S32.HI UR4, URZ, 0x5, UR4 ;  /* 0x00000005ff047899 */ /* 0x000fe40008011404 */
[----:B------:R-:W-:Y:S02]  /*3890*/  USHF.R.U32.HI UR6, URZ, 0x4, UR5 ;  /* 0x00000004ff067899 */ /* 0x000fe40008011605 */
[----:B------:R-:W-:Y:S02]  /*38a0*/  UIMAD UR4, UR4, UR7, URZ ;  /* 0x00000007040472a4 */ /* 0x000fe4000f8e02ff */
[----:B------:R-:W-:-:S02]  /*38b0*/  ULOP3.LUT UR6, UR6, 0x3fff, URZ, 0xc0, !UPT ;  /* 0x00003fff06067892 */ /* 0x000fc4000f8ec0ff */
[----:B-1----:R-:W-:Y:S02]  /*38c0*/  UIMAD UR4, UR4, UR8, URZ ;  /* 0x00000008040472a4 */ /* 0x002fe4000f8e02ff */
[----:B------:R-:W-:Y:S02]  /*38d0*/  ULOP3.LUT UR21, UR6, 0x10000, URZ, 0xfc, !UPT ;  /* 0x0001000006157892 */ /* 0x000fe4000f8efcff */
[----:B------:R-:W-:Y:S02]  /*38e0*/  UIMAD UR9, UR4, UR9, URZ ;  /* 0x00000009040972a4 */ /* 0x000fe4000f8e02ff */
[----:B------:R-:W-:Y:S02]  /*38f0*/  UIADD3 UR4, UPT, UPT, UR20, 0x1e800, URZ ;  /* 0x0001e80014047890 */ /* 0x000fe4000fffe0ff */
[----:B------:R-:W-:Y:S02]  /*3900*/  UIADD3 UR34, UPT, UPT, UR9, -0x1, URZ ;  /* 0xffffffff09227890 */ /* 0x000fe4000fffe0ff */
[----:B------:R-:W-:-:S02]  /*3910*/  USHF.R.U32.HI UR5, URZ, 0x4, UR4 ;  /* 0x00000004ff057899 */ /* 0x000fc40008011604 */
[----:B------:R-:W-:Y:S02]  /*3920*/  UIADD3 UR4, UPT, UPT, UR20, 0x108, URZ ;  /* 0x0000010814047890 */ /* 0x000fe4000fffe0ff */
[----:B------:R-:W-:Y:S02]  /*3930*/  ULOP3.LUT UR5, UR5, 0x3fff, URZ, 0xc0, !UPT ;  /* 0x00003fff05057892 */ /* 0x000fe4000f8ec0ff */
[----:B------:R-:W-:Y:S02]  /*3940*/  UPRMT UR25, URZ, 0x654, UR4 ;  /* 0x00000654ff197896 */ /* 0x000fe40008000004 */
[----:B------:R-:W-:Y:S02]  /*3950*/  ULOP3.LUT UR22, UR5, 0x10000, URZ, 0xfc, !UPT ;  /* 0x0001000005167892 */ /* 0x000fe4000f8efcff */
[----:B------:R-:W-:Y:S01]  /*3960*/  UISETP.GE.AND UP3, UPT, UR9, 0x1, UPT ;  /* 0x000000010900788c */ /* 0x000fe2000bf66270 */
[C---:B--2---:R-:W-:Y:S01]  /*3970*/  VIADD R3, R9.reuse, 0x40 ;  /* 0x0000004009037836 */ /* 0x044fe20000000000 */
[----:B------:R-:W-:-:S04]  /*3980*/  LOP3.LUT R2, R9, 0xffff, RZ, 0xc0, !PT ;  /* 0x0000ffff09027812 */ /* 0x000fc800078ec0ff */
[----:B------:R-:W-:-:S05]  /*3990*/  LOP3.LUT R3, R3, 0xffff, RZ, 0xc0, !PT ;  /* 0x0000ffff03037812 */ /* 0x000fca00078ec0ff */
[----:B------:R1:W-:Y:S02]  /*39a0*/  STL.64 [R1], R2 ;  /* 0x0000000201007387 */ /* 0x0003e40000100a00 */
[----:B-1----:R-:W-:-:S07]  /*39b0*/  CS2R R2, SRZ ;  /* 0x0000000000027805 */ /* 0x002fce000001ff00 */
.L_x_62:
[----:B-1----:R-:W-:-:S04]  /*39c0*/  SHF.L.U32 R5, R3, 0x1f, RZ ;  /* 0x0000001f03057819 */ /* 0x002fc800000006ff */
[----:B------:R-:W1:Y:S02]  /*39d0*/  SYNCS.PHASECHK.TRANS64.TRYWAIT P0, [UR20+0x100], R5 ;  /* 0x00010005ff0075a7 */ /* 0x000e640008001114 */
[----:B-12-4-:R-:W-:Y:S05]  /*39e0*/  @!P0 BRA `(.L_x_56) ;  /* 0x0000004c00288947 */ /* 0x016fea0003800000 */
.L_x_147:
[----:B-1----:R-:W1:Y:S01]  /*39f0*/  LDS.128 R4, [UR20+0x140] ;  /* 0x00014014ff047984 */ /* 0x002e620008000c00 */
[----:B------:R-:W-:Y:S01]  /*3a00*/  ULEA UR24, UR23, UR20, 0x3 ;  /* 0x0000001417187291 */ /* 0x000fe2000f8e18ff */
[----:B------:R-:W-:Y:S01]  /*3a10*/  SHF.L.U32 R0, R8, 0x1f, RZ ;  /* 0x0000001f08007819 */ /* 0x000fe200000006ff */
[----:B------:R-:W-:Y:S01]  /*3a20*/  @!PT LDS RZ, [RZ] ;  /* 0x00000000fffff984 */ /* 0x000fe20000000800 */
[----:B------:R-:W-:Y:S01]  /*3a30*/  @!PT LDS RZ, [RZ] ;  /* 0x00000000fffff984 */ /* 0x000fe20000000800 */
[----:B------:R-:W-:Y:S01]  /*3a40*/  @!PT LDS RZ, [RZ] ;  /* 0x00000000fffff984 */ /* 0x000fe20000000800 */
[----:B------:R-:W-:Y:S01]  /*3a50*/  @!PT LDS RZ, [RZ] ;  /* 0x00000000fffff984 */ /* 0x000fe20000000800 */
[----:B------:R2:W-:Y:S06]  /*3a60*/  MEMBAR.ALL.CTA ;  /* 0x0000000000007992 */ /* 0x0005ec0000008000 */
[----:B--2---:R-:W2:Y:S02]  /*3a70*/  FENCE.VIEW.ASYNC.S ;  /* 0x00000000000073c6 */ /* 0x004ea40000000000 */
[----:B--2---:R-:W-:Y:S01]  /*3a80*/  SYNCS.ARRIVE.TRANS64.RED.A1T0 RZ, [UR25], RZ ;  /* 0x000000ffffff79a7 */ /* 0x004fe20008100419 */
[----:B------:R-:W2:Y:S01]  /*3a90*/  SYNCS.PHASECHK.TRANS64.TRYWAIT P0, [UR24+0x120], R0 ;  /* 0x00012000ff0075a7 */ /* 0x000ea20008001118 */
[----:B-1----:R-:W-:Y:S01]  /*3aa0*/  LOP3.LUT P3, RZ, R6, 0x1, RZ, 0xc0, !PT ;  /* 0x0000000106ff7812 */ /* 0x002fe2000786c0ff */
[----:B--2---:R-:W-:-:S12]  /*3ab0*/  @!P0 BRA `(.L_x_57) ;  /* 0x0000004c000c8947 */ /* 0x004fd80003800000 */
.L_x_149:
[----:B------:R-:W-:Y:S05]  /*3ac0*/  BRA.U !UP3, `(.L_x_58) ;  /* 0x000000010bf87547 */ /* 0x000fea000b800000 */
[----:B-1----:R-:W-:Y:S01]  /*3ad0*/  IMAD.U32 R0, RZ, RZ, UR23 ;  /* 0x00000017ff007e24 */ /* 0x002fe2000f8e00ff */
[----:B------:R-:W-:-:S04]  /*3ae0*/  ULEA UR4, UR19, UR20, 0x3 ;  /* 0x0000001413047291 */ /* 0x000fc8000f8e18ff */
[----:B------:R-:W-:Y:S02]  /*3af0*/  LEA R4, R0, R1, 0x2 ;  /* 0x0000000100047211 */ /* 0x000fe400078e10ff */
[----:B------:R-:W-:Y:S01]  /*3b00*/  SHF.L.U32 R0, R2, 0x1f, RZ ;  /* 0x0000001f02007819 */ /* 0x000fe200000006ff */
[----:B------:R-:W-:-:S03]  /*3b10*/  UPLOP3.LUT UP2, UPT, UPT, UPT, UPT, 0x40, 0x4 ;  /* 0x000000000004789c */ /* 0x000fc60003f4e870 */
[----:B------:R-:W5:Y:S01]  /*3b20*/  LDL R4, [R4] ;  /* 0x0000000004047983 */ /* 0x000f620000100800 */
[----:B------:R1:W2:Y:S01]  /*3b30*/  SYNCS.PHASECHK.TRANS64.TRYWAIT P2, [UR4], R0 ;  /* 0x00000000ff0075a7 */ /* 0x0002a20008041104 */
[----:B------:R-:W-:Y:S01]  /*3b40*/  UMOV UR17, UR34 ;  /* 0x0000002200117c82 */ /* 0x000fe20008000000 */
[----:B------:R-:W-:-:S05]  /*3b50*/  UMOV UR4, UR19 ;  /* 0x0000001300047c82 */ /* 0x000fca0008000000 */
.L_x_61:
[----:B------:R-:W-:Y:S01]  /*3b60*/  ULEA UR18, UR4, UR20, 0x3 ;  /* 0x0000001404127291 */ /* 0x000fe2000f8e18ff */
[----:B--234-:R-:W-:Y:S11]  /*3b70*/  @P2 BRA `(.L_x_59) ;  /* 0x00000000000c2947 */ /* 0x01cff60003800000 */
[----:B------:R-:W-:Y:S04]  /*3b80*/  SHF.L.U32 R5, R2, 0x1f, RZ ;  /* 0x0000001f02057819 */ /* 0x000fe800000006ff */
[----:B------:R-:W2:Y:S02]  /*3b90*/  SYNCS.PHASECHK.TRANS64.TRYWAIT P0, [UR18], R5 ;  /* 0x00000005ff0075a7 */ /* 0x000ea40008001112 */
[----:B--2---:R-:W-:Y:S05]  /*3ba0*/  @!P0 BRA `(.L_x_60) ;  /* 0x0000004800e88947 */ /* 0x004fea0003800000 */
.L_x_59:
[----:B------:R-:W-:Y:S01]  /*3bb0*/  UISETP.NE.AND UP0, UPT, UR17, URZ, UPT ;  /* 0x000000ff1100728c */ /* 0x000fe2000bf05270 */
[----:B------:R-:W-:Y:S01]  /*3bc0*/  PLOP3.LUT P2, PT, PT, PT, PT, 0x80, 0x8 ;  /* 0x000000000008781c */ /* 0x000fe20003f4f070 */
[----:B------:R-:W-:Y:S01]  /*3bd0*/  UIADD3 UR5, UPT, UPT, UR4, 0x1, URZ ;  /* 0x0000000104057890 */ /* 0x000fe2000fffe0ff */
[----:B------:R-:W-:Y:S11]  /*3be0*/  ELECT P1, URZ, PT ;  /* 0x0000000000ff782f */ /* 0x000ff60003820000 */
[----:B------:R-:W-:Y:S02]  /*3bf0*/  @!UPT UIADD3 URZ, UPT, UPT, URZ, URZ, URZ ;  /* 0x000000fffffff290 */ /* 0x000fe4000fffe0ff */
[----:B-----5:R-:W-:Y:S01]  /*3c00*/  @P1 R2UR.BROADCAST UR8, R4 ;  /* 0x00000000040812ca */ /* 0x020fe200008e0000 */
[----:B------:R-:W-:Y:S01]  /*3c10*/  UISETP.NE.AND UP1, UPT, UR5, 0xc, UPT ;  /* 0x0000000c0500788c */ /* 0x000fe2000bf25270 */
[----:B------:R-:W-:Y:S01]  /*3c20*/  PLOP3.LUT P0, PT, PT, PT, UP0, 0x80, 0x8 ;  /* 0x000000000008781c */ /* 0x000fe20003f0f008 */
[----:B------:R-:W-:Y:S02]  /*3c30*/  ULEA UR10, UR4, UR22, 0x9 ;  /* 0x00000016040a7291 */ /* 0x000fe4000f8e48ff */
[----:B------:R-:W-:Y:S02]  /*3c40*/  USEL UR6, URZ, 0x1, UP1 ;  /* 0x00000001ff067887 */ /* 0x000fe40008800000 */
[----:B------:R-:W-:Y:S02]  /*3c50*/  USEL UR19, UR5, URZ, UP1 ;  /* 0x000000ff05137287 */ /* 0x000fe40008800000 */
[----:B------:R-:W-:Y:S02]  /*3c60*/  ULEA UR14, UR4, UR21, 0x9 ;  /* 0x00000015040e7291 */ /* 0x000fe4000f8e48ff */
[----:B------:R-:W-:Y:S01]  /*3c70*/  @UP0 ULEA UR5, UR19, UR20, 0x3 ;  /* 0x0000001413050291 */ /* 0x000fe2000f8e18ff */
[----:B------:R-:W-:Y:S01]  /*3c80*/  LOP3.LUT R2, R2, UR6, RZ, 0x3c, !PT ;  /* 0x0000000602027c12 */ /* 0x000fe2000f8e3cff */
[----:B------:R-:W-:Y:S02]  /*3c90*/  UIADD3 UR6, UPT, UPT, UR10, 0x2, URZ ;  /* 0x000000020a067890 */ /* 0x000fe4000fffe0ff */
[----:B------:R-:W-:Y:S01]  /*3ca0*/  UIADD3 UR4, UPT, UPT, UR14, 0x2, URZ ;  /* 0x000000020e047890 */ /* 0x000fe2000fffe0ff */
[----:B-1----:R-:W-:Y:S01]  /*3cb0*/  @P0 SHF.L.U32 R0, R2, 0x1f, RZ ;  /* 0x0000001f02000819 */ /* 0x002fe200000006ff */
[----:B------:R-:W-:Y:S01]  /*3cc0*/  UIADD3 UR12, UPT, UPT, UR10, 0x4, URZ ;  /* 0x000000040a0c7890 */ /* 0x000fe2000fffe0ff */
[----:B------:R-:W-:Y:S02]  /*3cd0*/  UMOV UR11, 0x40004040 ;  /* 0x40004040000b7882 */ /* 0x000fe40000000000 */
[----:B------:R3:W4:Y:S01]  /*3ce0*/  @P0 SYNCS.PHASECHK.TRANS64.TRYWAIT P2, [UR5], R0 ;  /* 0x00000000ff0005a7 */ /* 0x0007220008041105 */
[----:B------:R-:W-:Y:S11]  /*3cf0*/  ELECT P0, URZ, PT ;  /* 0x0000000000ff782f */ /* 0x000ff60003800000 */
[----:B------:R-:W-:Y:S02]  /*3d00*/  @!UPT UIADD3 URZ, UPT, UPT, URZ, URZ, URZ ;  /* 0x000000fffffff290 */ /* 0x000fe4000fffe0ff */
[C---:B------:R-:W-:Y:S02]  /*3d10*/  @P0 R2UR.BROADCAST UR16, R4.reuse ;  /* 0x00000000041002ca */ /* 0x040fe400008e0000 */
[----:B------:R-:W-:Y:S01]  /*3d20*/  ELECT P0, URZ, PT ;  /* 0x0000000000ff782f */ /* 0x000fe20003800000 */
[----:B------:R-:W-:Y:S01]  /*3d30*/  UMOV UR15, 0x40004040 ;  /* 0x40004040000f7882 */ /* 0x000fe20000000000 */
[----:B------:R-:W-:Y:S01]  /*3d40*/  UMOV UR7, 0x40004040 ;  /* 0x4000404000077882 */ /* 0x000fe20000000000 */
[----:B------:R1:W-:Y:S01]  /*3d50*/  UTCHMMA gdesc[UR14], gdesc[UR10], tmem[UR8], tmem[UR32], idesc[UR33], UP2 ;  /* 0x00ff200a0e0075ea */ /* 0x0003e20009000008 */
[----:B------:R-:W-:Y:S01]  /*3d60*/  UPLOP3.LUT UP2, UPT, UPT, UPT, UPT, 0x80, 0x8 ;  /* 0x000000000008789c */ /* 0x000fe20003f4f070 */
[----:B------:R-:W-:Y:S01]  /*3d70*/  UMOV UR5, 0x40004040 ;  /* 0x4000404000057882 */ /* 0x000fe20000000000 */
[----:B------:R-:W-:Y:S01]  /*3d80*/  UMOV UR13, 0x40004040 ;  /* 0x40004040000d7882 */ /* 0x000fe20000000000 */
[----:B------:R-:W-:Y:S04]  /*3d90*/  UMOV UR9, 0x40004040 ;  /* 0x4000404000097882 */ /* 0x000fe80000000000 */
[----:B------:R2:W-:Y:S01]  /*3da0*/  UTCHMMA gdesc[UR4], gdesc[UR6], tmem[UR16], tmem[UR30], idesc[UR31], UPT ;  /* 0x00ff1e06040075ea */ /* 0x0005e2000b800010 */
[----:B-1----:R-:W-:Y:S01]  /*3db0*/  UIADD3 UR8, UPT, UPT, UR14, 0x4, URZ ;  /* 0x000000040e087890 */ /* 0x002fe2000fffe0ff */
[C---:B------:R-:W-:Y:S02]  /*3dc0*/  @P0 R2UR.BROADCAST UR15, R4.reuse ;  /* 0x00000000040f02ca */ /* 0x040fe400008e0000 */
[----:B------:R-:W-:Y:S01]  /*3dd0*/  ELECT P0, URZ, PT ;  /* 0x0000000000ff782f */ /* 0x000fe20003800000 */
[----:B------:R-:W-:Y:S02]  /*3de0*/  UIADD3 UR10, UPT, UPT, UR10, 0x6, URZ ;  /* 0x000000060a0a7890 */ /* 0x000fe4000fffe0ff */
[----:B--2---:R-:W-:Y:S10]  /*3df0*/  UIADD3 UR6, UPT, UPT, UR14, 0x6, URZ ;  /* 0x000000060e067890 */ /* 0x004ff4000fffe0ff */
[----:B------:R-:W-:Y:S01]  /*3e00*/  @P0 R2UR.BROADCAST UR14, R4 ;  /* 0x00000000040e02ca */ /* 0x000fe200008e0000 */
[----:B------:R-:W-:Y:S02]  /*3e10*/  UIADD3 UR5, UPT, UPT, UR18, 0x60, URZ ;  /* 0x0000006012057890 */ /* 0x000fe4000fffe0ff */
[----:B------:R-:W-:Y:S01]  /*3e20*/  UIADD3 UR4, UPT, UPT, UR17, 0x1, URZ ;  /* 0x0000000111047890 */ /* 0x000fe2000fffe0ff */
[----:B------:R1:W-:Y:S03]  /*3e30*/  UTCHMMA gdesc[UR8], gdesc[UR12], tmem[UR15], tmem[UR28], idesc[UR29], UPT ;  /* 0x00ff1c0c080075ea */ /* 0x0003e6000b80000f */
[----:B------:R-:W-:Y:S03]  /*3e40*/  UISETP.GT.U32.AND UP0, UPT, UR4, 0x1, UPT ;  /* 0x000000010400788c */ /* 0x000fe6000bf04070 */
[----:B------:R-:W-:Y:S03]  /*3e50*/  UMOV UR4, UR19 ;  /* 0x0000001300047c82 */ /* 0x000fe60008000000 */
[----:B------:R3:W-:Y:S01]  /*3e60*/  UTCHMMA gdesc[UR6], gdesc[UR10], tmem[UR14], tmem[UR26], idesc[UR27], UPT ;  /* 0x00ff1a0a060075ea */ /* 0x0007e2000b80000e */
[----:B------:R3:W-:Y:S01]  /*3e70*/  UTCBAR [UR5], URZ ;  /* 0x000000ff050073e9 */ /* 0x0007e200080000ff */
[----:B-1----:R-:W-:Y:S07]  /*3e80*/  UIADD3 UR8, UPT, UPT, UR17, -0x1, URZ ;  /* 0xffffffff11087890 */ /* 0x002fee000fffe0ff */
[----:B------:R-:W-:Y:S01]  /*3e90*/  UMOV UR17, UR8 ;  /* 0x0000000800117c82 */ /* 0x000fe20008000000 */
[----:B------:R-:W-:Y:S05]  /*3ea0*/  BRA.U UP0, `(.L_x_61) ;  /* 0xfffffffd002c7547 */ /* 0x000fea000b83ffff */
.L_x_58:
[----:B------:R-:W-:Y:S01]  /*3eb0*/  UIADD3 UR4, UPT, UPT, UR23, 0x1, URZ ;  /* 0x0000000117047890 */ /* 0x000fe2000fffe0ff */
[----:B------:R-:W-:Y:S01]  /*3ec0*/  LOP3.LUT R3, R3, 0x1, RZ, 0x3c, !PT ;  /* 0x0000000103037812 */ /* 0x000fe200078e3cff */
[----:B---3--:R-:W-:Y:S02]  /*3ed0*/  UIADD3 UR5, UPT, UPT, UR24, 0x110, URZ ;  /* 0x0000011018057890 */ /* 0x008fe4000fffe0ff */
[----:B------:R-:W-:-:S04]  /*3ee0*/  UISETP.NE.AND UP0, UPT, UR4, 0x2, UPT ;  /* 0x000000020400788c */ /* 0x000fc8000bf05270 */
[----:B------:R-:W-:Y:S02]  /*3ef0*/  USEL UR6, URZ, 0x1, UP0 ;  /* 0x00000001ff067887 */ /* 0x000fe40008000000 */
[----:B------:R-:W-:Y:S01]  /*3f00*/  USEL UR23, UR4, URZ, UP0 ;  /* 0x000000ff04177287 */ /* 0x000fe20008000000 */
[----:B------:R2:W-:Y:S03]  /*3f10*/  UTCBAR [UR5], URZ ;  /* 0x000000ff050073e9 */ /* 0x0005e600080000ff */
[----:B------:R-:W-:Y:S01]  /*3f20*/  LOP3.LUT R8, R8, UR6, RZ, 0x3c, !PT ;  /* 0x0000000608087c12 */ /* 0x000fe2000f8e3cff */
[----:B------:R-:W-:Y:S07]  /*3f30*/  @P3 BRA `(.L_x_62) ;  /* 0xfffffff800a03947 */ /* 0x000fee000383ffff */
[----:B------:R-:W3:Y:S01]  /*3f40*/  S2UR UR6, SR_CgaCtaId ;  /* 0x00000000000679c3 */ /* 0x000ee20000008800 */
[----:B------:R-:W-:Y:S01]  /*3f50*/  ELECT P0, URZ, PT ;  /* 0x0000000000ff782f */ /* 0x000fe20003800000 */
[----:B-1----:R-:W-:Y:S01]  /*3f60*/  IMAD.MOV.U32 R0, RZ, RZ, 0x1 ;  /* 0x00000001ff007424 */ /* 0x002fe200078e00ff */
[----:B------:R-:W-:Y:S01]  /*3f70*/  UIADD3 UR20, UPT, UPT, UR20, 0x120, URZ ;  /* 0x0000012014147890 */ /* 0x000fe2000fffe0ff */
[----:B------:R-:W-:Y:S01]  /*3f80*/  SHF.L.U32 R3, R8, 0x1f, RZ ;  /* 0x0000001f08037819 */ /* 0x000fe200000006ff */
[----:B------:R-:W-:-:S03]  /*3f90*/  UMOV UR4, 0x40 ;  /* 0x0000004000047882 */ /* 0x000fc60000000000 */
[----:B------:R-:W-:Y:S01]  /*3fa0*/  UVIRTCOUNT.DEALLOC.SMPOOL 0x80 ;  /* 0x000000800000784c */ /* 0x000fe20000000000 */
[----:B---3--:R-:W-:Y:S02]  /*3fb0*/  ULEA UR6, UR6, UR4, 0x18 ;  /* 0x0000000406067291 */ /* 0x008fe4000f8ec0ff */
[----:B------:R-:W-:-:S07]  /*3fc0*/  ULEA UR4, UR23, UR20, 0x3 ;  /* 0x0000001417047291 */ /* 0x000fce000f8e18ff */
[----:B------:R1:W-:Y:S02]  /*3fd0*/  @P0 STS.U8 [UR6+0x1c], R0 ;  /* 0x00001c00ff000988 */ /* 0x0003e40008000006 */
[----:B------:R-:W3:Y:S02]  /*3fe0*/  SYNCS.PHASECHK.TRANS64.TRYWAIT P0, [UR4], R3 ;  /* 0x00000003ff0075a7 */ /* 0x000ee40008001104 */
[----:B-1-3--:R-:W-:Y:S05]  /*3ff0*/  @!P0 BRA `(.L_x_63) ;  /* 0x0000004400ec8947 */ /* 0x00afea0003800000 */
.L_x_152:
[----:B------:R-:W-:-:S04]  /*4000*/  UIADD3 UR4, UPT, UPT, UR23, 0x1, URZ ;  /* 0x0000000117047890 */ /* 0x000fc8000fffe0ff */
[----:B------:R-:W-:-:S04]  /*4010*/  UISETP.NE.AND UP0, UPT, UR4, 0x2, UPT ;  /* 0x000000020400788c */ /* 0x000fc8000bf05270 */
[----:B--2---:R-:W-:Y:S02]  /*4020*/  USEL UR5, URZ, 0x1, UP0 ;  /* 0x00000001ff057887 */ /* 0x004fe40008000000 */
[----:B------:R-:W-:-:S04]  /*4030*/  USEL UR4, UR4, URZ, UP0 ;  /* 0x000000ff04047287 */ /* 0x000fc80008000000 */
[----:B------:R-:W-:Y:S01]  /*4040*/  ULEA UR4, UR4, UR20, 0x3 ;  /* 0x0000001404047291 */ /* 0x000fe2000f8e18ff */
[----:B-1----:R-:W-:-:S04]  /*4050*/  LOP3.LUT R3, R8, UR5, RZ, 0x3c, !PT ;  /* 0x0000000508037c12 */ /* 0x002fc8000f8e3cff */
[----:B------:R-:W-:-:S04]  /*4060*/  SHF.L.U32 R3, R3, 0x1f, RZ ;  /* 0x0000001f03037819 */ /* 0x000fc800000006ff */
[----:B------:R-:W1:Y:S02]  /*4070*/  SYNCS.PHASECHK.TRANS64.TRYWAIT P0, [UR4], R3 ;  /* 0x00000003ff0075a7 */ /* 0x000e640008001104 */
[----:B-1----:R-:W-:Y:S05]  /*4080*/  @!P0 BRA `(.L_x_64) ;  /* 0x0000004400e08947 */ /* 0x002fea0003800000 */
.L_x_154:
[----:B------:R-:W-:Y:S01]  /*4090*/  NOP ;  /* 0x0000000000007918 */ /* 0x000fe20000000000 */
[----:B-1----:R-:W1:Y:S01]  /*40a0*/  LDS R0, [UR6+0x14] ;  /* 0x00001406ff007984 */ /* 0x002e620008000800 */
[----:B------:R-:W-:Y:S01]  /*40b0*/  LOP3.LUT R2, R9, 0xffff, RZ, 0xc0, !PT ;  /* 0x0000ffff09027812 */ /* 0x000fe200078ec0ff */
[----:B------:R-:W-:Y:S02]  /*40c0*/  IMAD.MOV.U32 R3, RZ, RZ, 0xffff ;  /* 0x0000ffffff037424 */ /* 0x000fe400078e00ff */
[----:B------:R-:W-:Y:S01]  /*40d0*/  IMAD.MOV.U32 R5, RZ, RZ, 0x1 ;  /* 0x00000001ff057424 */ /* 0x000fe200078e00ff */
[----:B------:R-:W-:-:S04]  /*40e0*/  SHF.R.U32.HI R2, RZ, 0x5, R2 ;  /* 0x00000005ff027819 */ /* 0x000fc80000011602 */
[-C--:B------:R-:W-:Y:S02]  /*40f0*/  SHF.L.U32 R3, R3, R2.reuse, RZ ;  /* 0x0000000203037219 */ /* 0x080fe400000006ff */
[----:B------:R-:W-:Y:S02]  /*4100*/  SHF.L.U32 R5, R5, R2, RZ ;  /* 0x0000000205057219 */ /* 0x000fe400000006ff */
[----:B-1----:R-:W-:-:S04]  /*4110*/  LOP3.LUT R0, R0, R3, RZ, 0xc0, !PT ;  /* 0x0000000300007212 */ /* 0x002fc800078ec0ff */
[----:B------:R-:W-:-:S13]  /*4120*/  ISETP.NE.AND P0, PT, R0, R3, PT ;  /* 0x000000030000720c */ /* 0x000fda0003f05270 */
[----:B------:R-:W-:Y:S05]  /*4130*/  @P0 BRA `(.L_x_65) ;  /* 0x00000000005c0947 */ /* 0x000fea0003800000 */
[----:B------:R-:W1:Y:S02]  /*4140*/  LDS R0, [UR6+0x18] ;  /* 0x00001806ff007984 */ /* 0x000e640008000800 */
[----:B-1----:R-:W-:-:S04]  /*4150*/  LOP3.LUT R0, R0, R5, RZ, 0xc0, !PT ;  /* 0x0000000500007212 */ /* 0x002fc800078ec0ff */
[----:B------:R-:W-:-:S13]  /*4160*/  ISETP.NE.AND P0, PT, R0, R5, PT ;  /* 0x000000050000720c */ /* 0x000fda0003f05270 */
[----:B------:R-:W-:Y:S05]  /*4170*/  @P0 BRA `(.L_x_66) ;  /* 0x0000000000400947 */ /* 0x000fea0003800000 */
[----:B------:R-:W-:Y:S01]  /*4180*/  R2UR UR4, R3 ;  /* 0x00000000030472ca */ /* 0x000fe200000e0000 */
[----:B------:R-:W1:Y:S01]  /*4190*/  S2R R2, SR_LANEID ;  /* 0x0000000000027919 */ /* 0x000e620000000000 */
[----:B------:R-:W-:-:S04]  /*41a0*/  LOP3.LUT R5, RZ, R5, RZ, 0x33, !PT ;  /* 0x00000005ff057212 */ /* 0x000fc800078e33ff */
[----:B------:R-:W2:Y:S07]  /*41b0*/  REDUX UR7, R5 ;  /* 0x00000000050773c4 */ /* 0x000eae0000000000 */
[----:B------:R-:W-:-:S03]  /*41c0*/  ULOP3.LUT UR5, URZ, UR4, URZ, 0x33, !UPT ;  /* 0x00000004ff057292 */ /* 0x000fc6000f8e33ff */
[----:B------:R-:W-:Y:S02]  /*41d0*/  VOTEU.ANY UR4, UPT, PT ;  /* 0x0000000000047886 */ /* 0x000fe400038e0100 */
[----:B------:R-:W-:Y:S01]  /*41e0*/  UFLO.U32 UR4, UR4 ;  /* 0x00000004000472bd */ /* 0x000fe200080e0000 */
[----:B------:R-:W-:-:S04]  /*41f0*/  IMAD.U32 R0, RZ, RZ, UR5 ;  /* 0x00000005ff007e24 */ /* 0x000fc8000f8e00ff */
[----:B------:R-:W3:Y:S02]  /*4200*/  REDUX UR8, R0 ;  /* 0x00000000000873c4 */ /* 0x000ee40000000000 */
[----:B------:R1:W-:Y:S02]  /*4210*/  UTCATOMSWS.AND URZ, UR5 ;  /* 0x0000000500ff79e3 */ /* 0x0003e40008000000 */
[----:B-1----:R-:W-:Y:S01]  /*4220*/  ISETP.EQ.U32.AND P0, PT, R2, UR4, PT ;  /* 0x0000000402007c0c */ /* 0x002fe2000bf02070 */
[----:B--2---:R-:W-:Y:S02]  /*4230*/  IMAD.U32 R2, RZ, RZ, UR7 ;  /* 0x00000007ff027e24 */ /* 0x004fe4000f8e00ff */
[----:B---3--:R-:W-:-:S10]  /*4240*/  IMAD.U32 R3, RZ, RZ, UR8 ;  /* 0x00000008ff037e24 */ /* 0x008fd4000f8e00ff */
[----:B------:R1:W-:Y:S04]  /*4250*/  @P0 ATOMS.AND RZ, [UR6+0x14], R3 ;  /* 0x00001403ffff098c */ /* 0x0003e8000a800006 */
[----:B------:R1:W-:Y:S01]  /*4260*/  @P0 ATOMS.AND RZ, [UR6+0x18], R2 ;  /* 0x00001802ffff098c */ /* 0x0003e2000a800006 */
[----:B------:R-:W-:Y:S05]  /*4270*/  BRA `(.L_x_67) ;  /* 0x0000000000147947 */ /* 0x000fea0003800000 */
.L_x_66:
[----:B------:R-:W-:Y:S02]  /*4280*/  MOV R2, 0x42a0 ;  /* 0x000042a000027802 */ /* 0x000fe40000000f00 */
[----:B----45:R-:W-:Y:S05]  /*4290*/  CALL.REL.NOINC `($__internal_0_$__cuda_sm10x_tcgen05_guardrail_trap_col_being_dealloced_not_returned_by_alloc) ;  /* 0x0000004800547944 */ /* 0x030fea0003c00000 */
[----:B------:R-:W-:Y:S05]  /*42a0*/  BRA `(.L_x_67) ;  /* 0x0000000000087947 */ /* 0x000fea0003800000 */
.L_x_65:
[----:B------:R-:W-:Y:S02]  /*42b0*/  MOV R2, 0x42d0 ;  /* 0x000042d000027802 */ /* 0x000fe40000000f00 */
[----:B----45:R-:W-:Y:S05]  /*42c0*/  CALL.REL.NOINC `($__internal_2_$__cuda_sm10x_tcgen05_guardrail_trap_unallocated_columns_being_dealloced) ;  /* 0x0000004800607944 */ /* 0x030fea0003c00000 */
.L_x_67:
[----:B------:R-:W-:Y:S01]  /*42d0*/  NOP ;  /* 0x0000000000007918 */ /* 0x000fe20000000000 */
[----:B------:R-:W-:Y:S05]  /*42e0*/  EXIT ;  /* 0x000000000000794d */ /* 0x000fea0003800000 */
.L_x_51:
[----:B------:R-:W-:-:S09]  /*42f0*/  UISETP.NE.OR UP0, UPT, UR15, 0x3, !UP2 ;  /* 0x000000030f00788c */ /* 0x000fd2000d705670 */
[----:B------:R-:W-:Y:S05]  /*4300*/  BRA.U UP0, `(.L_x_68) ;  /* 0x0000001100747547 */ /* 0x000fea000b800000 */
[----:B------:R-:W2:Y:S01]  /*4310*/  LDC.64 R2, c[0x0][0x988] ;  /* 0x00026200ff027b82 */ /* 0x000ea20000000a00 */
[----:B------:R-:W3:Y:S01]  /*4320*/  LDCU UR27, c[0x0][0x370] ;  /* 0x00006e00ff1b77ac */ /* 0x000ee20008000800 */
[----:B------:R-:W-:Y:S01]  /*4330*/  R2UR UR45, R56 ;  /* 0x00000000382d72ca */ /* 0x000fe200000e0000 */
[----:B------:R-:W-:Y:S01]  /*4340*/  IMAD.MOV.U32 R11, RZ, RZ, 0x1 ;  /* 0x00000001ff0b7424 */ /* 0x000fe200078e00ff */
[----:B------:R-:W-:Y:S01]  /*4350*/  R2UR UR44, R57 ;  /* 0x00000000392c72ca */ /* 0x000fe200000e0000 */
[----:B------:R-:W4:Y:S01]  /*4360*/  LDCU.128 UR28, c[0x0][0xc10] ;  /* 0x00018200ff1c77ac */ /* 0x000f220008000c00 */
[----:B------:R-:W-:Y:S02]  /*4370*/  IMAD.MOV.U32 R10, RZ, RZ, RZ ;  /* 0x000000ffff0a7224 */ /* 0x000fe400078e00ff */
[----:B------:R-:W1:Y:S01]  /*4380*/  S2UR UR6, SR_CgaCtaId ;  /* 0x00000000000679c3 */ /* 0x000e620000008800 */
[----:B------:R-:W4:Y:S01]  /*4390*/  LDCU UR26, c[0x0][0x374] ;  /* 0x00006e80ff1a77ac */ /* 0x000f220008000800 */
[----:B------:R-:W-:Y:S01]  /*43a0*/  IMAD.MOV.U32 R9, RZ, RZ, 0x2000 ;  /* 0x00002000ff097424 */ /* 0x000fe200078e00ff */
[----:B------:R-:W3:Y:S05]  /*43b0*/  LDCU.128 UR32, c[0x0][0xa80] ;  /* 0x00015000ff2077ac */ /* 0x000eea0008000c00 */
[----:B------:R-:W3:Y:S01]  /*43c0*/  LDC.64 R12, c[0x0][0x348] ;  /* 0x0000d200ff0c7b82 */ /* 0x000ee20000000a00 */
[----:B------:R-:W3:Y:S01]  /*43d0*/  LDCU UR17, c[0x0][0xc0c] ;  /* 0x00018180ff1177ac */ /* 0x000ee20008000800 */
[----:B------:R-:W3:Y:S01]  /*43e0*/  LDCU UR47, c[0x0][0xc20] ;  /* 0x00018400ff2f77ac */ /* 0x000ee20008000800 */
[----:B--2---:R-:W-:Y:S01]  /*43f0*/  ISETP.NE.U32.AND P0, PT, R2, RZ, PT ;  /* 0x000000ff0200720c */ /* 0x004fe20003f05070 */
[----:B------:R-:W2:Y:S03]  /*4400*/  LDCU UR4, c[0x0][0xc30] ;  /* 0x00018600ff0477ac */ /* 0x000ea60008000800 */
[----:B------:R-:W-:Y:S01]  /*4410*/  ISETP.NE.AND.EX P0, PT, R3, RZ, PT, P0 ;  /* 0x000000ff0300720c */ /* 0x000fe20003f05300 */
[----:B------:R-:W2:Y:S01]  /*4420*/  LDCU.128 UR40, c[0x0][0xa90] ;  /* 0x00015200ff2877ac */ /* 0x000ea20008000c00 */
[----:B------:R-:W2:Y:S01]  /*4430*/  LDC.64 R2, c[0x0][0x990] ;  /* 0x00026400ff027b82 */ /* 0x000ea20000000a00 */
[----:B------:R-:W-:Y:S01]  /*4440*/  UMOV UR24, 0x400 ;  /* 0x0000040000187882 */ /* 0x000fe20000000000 */
[----:B----4-:R-:W-:-:S02]  /*4450*/  UIMAD.WIDE.U32 UR8, UR26, UR31, URZ ;  /* 0x0000001f1a0872a5 */ /* 0x010fc4000f8e00ff */
[----:B-1----:R-:W-:Y:S02]  /*4460*/  ULEA UR24, UR6, UR24, 0x18 ;  /* 0x0000001806187291 */ /* 0x002fe4000f8ec0ff */
[----:B---3--:R-:W-:Y:S02]  /*4470*/  UIMAD.WIDE.U32 UR6, UR27, UR28, URZ ;  /* 0x0000001c1b0672a5 */ /* 0x008fe4000f8e00ff */
[----:B------:R-:W-:Y:S02]  /*4480*/  UISETP.NE.AND UP5, UPT, UR32, 0x1, UPT ;  /* 0x000000012000788c */ /* 0x000fe4000bfa5270 */
[----:B------:R-:W-:Y:S02]  /*4490*/  UIADD3 UR36, UPT, UPT, UR24, 0x108, URZ ;  /* 0x0000010818247890 */ /* 0x000fe4000fffe0ff */
[----:B------:R-:W-:Y:S01]  /*44a0*/  UISETP.GE.AND UP0, UPT, UR39, 0x1, UPT ;  /* 0x000000012700788c */ /* 0x000fe2000bf06270 */
[----:B------:R-:W-:Y:S01]  /*44b0*/  UMOV UR38, UR7 ;  /* 0x0000000700267c82 */ /* 0x000fe20008000000 */
[----:B------:R-:W-:Y:S01]  /*44c0*/  UMOV UR37, UR9 ;  /* 0x0000000900257c82 */ /* 0x000fe20008000000 */
[----:B------:R-:W-:-:S02]  /*44d0*/  UISETP.NE.AND UP1, UPT, UR17, 0x1, UPT ;  /* 0x000000011100788c */ /* 0x000fc4000bf25270 */
[----:B------:R-:W-:Y:S01]  /*44e0*/  UISETP.NE.AND UP0, UPT, UR30, 0x1, UPT ;  /* 0x000000011e00788c */ /* 0x000fe2000bf05270 */
[----:B------:R-:W-:Y:S01]  /*44f0*/  UMOV UR23, URZ ;  /* 0x000000ff00177c82 */ /* 0x000fe20008000000 */
[----:B------:R-:W1:Y:S01]  /*4500*/  LDCU UR48, c[0x0][0xaa0] ;  /* 0x00015400ff3077ac */ /* 0x000e620008000800 */
[----:B------:R-:W-:Y:S02]  /*4510*/  UPLOP3.LUT UP4, UPT, UPT, UPT, UPT, 0x40, 0x4 ;  /* 0x000000000004789c */ /* 0x000fe40003f8e870 */
[----:B------:R-:W-:Y:S01]  /*4520*/  UISETP.NE.AND UP6, UPT, UR39, 0x1, UPT ;  /* 0x000000012700788c */ /* 0x000fe2000bfc5270 */
[----:B------:R-:W3:Y:S01]  /*4530*/  LDCU.64 UR18, c[0x0][0xc28] ;  /* 0x00018500ff1277ac */ /* 0x000ee20008000a00 */
[----:B--2---:R-:W-:Y:S02]  /*4540*/  UISETP.NE.AND UP2, UPT, UR4, 0x1, UPT ;  /* 0x000000010400788c */ /* 0x004fe4000bf45270 */
[----:B------:R-:W-:Y:S02]  /*4550*/  UPRMT UR36, URZ, 0x654, UR36 ;  /* 0x00000654ff247896 */ /* 0x000fe40008000024 */
[----:B------:R-:W-:-:S02]  /*4560*/  USHF.R.U32.HI UR38, URZ, UR29, UR38 ;  /* 0x0000001dff267299 */ /* 0x000fc40008011626 */
[----:B------:R-:W-:Y:S02]  /*4570*/  USHF.R.U32.HI UR37, URZ, UR47, UR37 ;  /* 0x0000002fff257299 */ /* 0x000fe40008011625 */
[----:B------:R-:W-:Y:S02]  /*4580*/  UISETP.NE.AND UP1, UPT, UR35, 0x1, UPT ;  /* 0x000000012300788c */ /* 0x000fe4000bf25270 */
[----:B------:R-:W-:Y:S01]  /*4590*/  UISETP.NE.AND UP0, UPT, UR42, 0x1, UPT ;  /* 0x000000012a00788c */ /* 0x000fe2000bf05270 */
[----:B------:R-:W-:-:S10]  /*45a0*/  VOTEU.ANY UP5, P0 ;  /* 0x0000000000ff7886 */ /* 0x000fd400000a0100 */
.L_x_77:
[----:B------:R-:W-:Y:S04]  /*45b0*/  SHF.L.U32 R5, R10, 0x1f, RZ ;  /* 0x0000001f0a057819 */ /* 0x000fe800000006ff */
[----:B--2---:R-:W2:Y:S02]  /*45c0*/  SYNCS.PHASECHK.TRANS64.TRYWAIT P0, [UR24+0x100], R5 ;  /* 0x00010005ff0075a7 */ /* 0x004ea40008001118 */
[----:B--2---:R-:W-:Y:S05]  /*45d0*/  @!P0 BRA `(.L_x_69) ;  /* 0x0000004000a48947 */ /* 0x004fea0003800000 */
.L_x_156:
[----:B--2---:R-:W2:Y:S01]  /*45e0*/  LDS.128 R4, [UR24+0x140] ;  /* 0x00014018ff047984 */ /* 0x004ea20008000c00 */
[----:B------:R-:W-:Y:S01]  /*45f0*/  UISETP.GE.AND UP0, UPT, UR39, 0x1, UPT ;  /* 0x000000012700788c */ /* 0x000fe2000bf06270 */
[----:B------:R-:W-:Y:S01]  /*4600*/  @!PT LDS RZ, [RZ] ;  /* 0x00000000fffff984 */ /* 0x000fe20000000800 */
[----:B------:R-:W-:Y:S01]  /*4610*/  @!PT LDS RZ, [RZ] ;  /* 0x00000000fffff984 */ /* 0x000fe20000000800 */
[----:B------:R-:W-:Y:S01]  /*4620*/  @!PT LDS RZ, [RZ] ;  /* 0x00000000fffff984 */ /* 0x000fe20000000800 */
[----:B------:R-:W-:Y:S01]  /*4630*/  @!PT LDS RZ, [RZ] ;  /* 0x00000000fffff984 */ /* 0x000fe20000000800 */
[----:B------:R4:W-:Y:S06]  /*4640*/  MEMBAR.ALL.CTA ;  /* 0x0000000000007992 */ /* 0x0009ec0000008000 */
[----:B----4-:R-:W4:Y:S02]  /*4650*/  FENCE.VIEW.ASYNC.S ;  /* 0x00000000000073c6 */ /* 0x010f240000000000 */
[----:B----4-:R-:W-:Y:S01]  /*4660*/  SYNCS.ARRIVE.TRANS64.RED.A1T0 RZ, [UR36], RZ ;  /* 0x000000ffffff79a7 */ /* 0x010fe20008100424 */
[----:B--2---:R-:W-:Y:S11]  /*4670*/  LOP3.LUT P0, RZ, R6, 0x1, RZ, 0xc0, !PT ;  /* 0x0000000106ff7812 */ /* 0x004ff6000780c0ff */
[----:B------:R-:W-:Y:S02]  /*4680*/  @!UPT UIADD3 URZ, UPT, UPT, URZ, URZ, URZ ;  /* 0x000000fffffff290 */ /* 0x000fe4000fffe0ff */
[----:B------:R-:W-:Y:S01]  /*4690*/  VOTEU.ANY UP1, P0 ;  /* 0x0000000000ff7886 */ /* 0x000fe20000020100 */
[----:B------:R-:W-:Y:S11]  /*46a0*/  PLOP3.LUT P0, PT, PT, PT, UP1, 0x80, 0x8 ;  /* 0x000000000008781c */ /* 0x000ff60003f0f018 */
[----:B------:R-:W-:Y:S02]  /*46b0*/  @!UPT UIADD3 URZ, UPT, UPT, URZ, URZ, URZ ;  /* 0x000000fffffff290 */ /* 0x000fe4000fffe0ff */
[----:B------:R-:W-:Y:S02]  /*46c0*/  @P0 MOV R8, R4 ;  /* 0x0000000400080202 */ /* 0x000fe40000000f00 */
[----:B------:R-:W-:Y:S02]  /*46d0*/  @P0 LOP3.LUT R0, R5, 0xffff, RZ, 0xc0, !PT ;  /* 0x0000ffff05000812 */ /* 0x000fe400078ec0ff */
[----:B------:R-:W-:Y:S02]  /*46e0*/  @P0 R2UR UR5, R8 ;  /* 0x00000000080502ca */ /* 0x000fe400000e0000 */
[----:B------:R-:W-:Y:S11]  /*46f0*/  @P0 R2UR UR4, R0 ;  /* 0x00000000000402ca */ /* 0x000ff600000e0000 */
[----:B------:R-:W-:Y:S02]  /*4700*/  @UP1 UMOV UR16, UR5 ;  /* 0x0000000500101c82 */ /* 0x000fe40008000000 */
[----:B------:R-:W-:Y:S01]  /*4710*/  @UP1 UMOV UR15, UR4 ;  /* 0x00000004000f1c82 */ /* 0x000fe20008000000 */
[----:B------:R-:W-:Y:S05]  /*4720*/  BRA.U !UP0, `(.L_x_70) ;  /* 0x0000000108b47547 */ /* 0x000fea000b800000 */
[----:B------:R-:W-:Y:S02]  /*4730*/  UIMAD.WIDE.U32 UR8, UR15, UR31, URZ ;  /* 0x0000001f0f0872a5 */ /* 0x000fe4000f8e00ff */
[----:B------:R-:W-:Y:S02]  /*4740*/  UP2UR UR14, UPR, URZ, 0x2 ;  /* 0x00000002ff0e7883 */ /* 0x000fe40008000000 */
[----:B------:R-:W-:Y:S02]  /*4750*/  UISETP.NE.AND UP1, UPT, UR30, 0x1, UPT ;  /* 0x000000011e00788c */ /* 0x000fe4000bf25270 */
[----:B------:R-:W-:Y:S02]  /*4760*/  UIMAD.WIDE.U32 UR10, UR16, UR28, URZ ;  /* 0x0000001c100a72a5 */ /* 0x000fe4000f8e00ff */
[----:B------:R-:W-:Y:S02]  /*4770*/  USEL UR4, UR26, UR37, !UP1 ;  /* 0x000000251a047287 */ /* 0x000fe4000c800000 */
[----:B------:R-:W-:Y:S02]  /*4780*/  UISETP.NE.AND UP0, UPT, UR17, 0x1, UPT ;  /* 0x000000011100788c */ /* 0x000fe4000bf05270 */
[----:B---3--:R-:W-:Y:S02]  /*4790*/  UIMAD.WIDE.U32 UR12, UR4, UR18, URZ ;  /* 0x00000012040c72a5 */ /* 0x008fe4000f8e00ff */
[----:B------:R-:W-:Y:S01]  /*47a0*/  USEL UR7, UR27, UR38, !UP0 ;  /* 0x000000261b077287 */ /* 0x000fe2000c000000 */
[----:B------:R-:W-:Y:S02]  /*47b0*/  UMOV UR5, UR9 ;  /* 0x0000000900057c82 */ /* 0x000fe40008000000 */
[----:B------:R-:W-:Y:S02]  /*47c0*/  USHF.R.U32.HI UR6, URZ, UR47, UR5 ;  /* 0x0000002fff067299 */ /* 0x000fe40008011605 */
[----:B------:R-:W-:Y:S02]  /*47d0*/  UIMAD.WIDE.U32 UR20, UR7, UR18, URZ ;  /* 0x00000012071472a5 */ /* 0x000fe4000f8e00ff */
[----:B------:R-:W-:Y:S02]  /*47e0*/  USEL UR6, UR15, UR6, !UP1 ;  /* 0x000000060f067287 */ /* 0x000fe4000c800000 */
[----:B------:R-:W-:Y:S01]  /*47f0*/  UISETP.NE.AND UP1, UPT, UR14, URZ, UPT ;  /* 0x000000ff0e00728c */ /* 0x000fe2000bf25270 */
[----:B------:R-:W-:Y:S01]  /*4800*/  UMOV UR5, UR11 ;  /* 0x0000000b00057c82 */ /* 0x000fe20008000000 */
[----:B------:R-:W-:Y:S02]  /*4810*/  UIMAD.WIDE.U32 UR10, UR6, UR18, URZ ;  /* 0x00000012060a72a5 */ /* 0x000fe4000f8e00ff */
[----:B------:R-:W-:Y:S03]  /*4820*/  USHF.R.U32.HI UR8, URZ, UR29, UR5 ;  /* 0x0000001dff087299 */ /* 0x000fe60008011605 */
[----:B------:R-:W-:Y:S02]  /*4830*/  UMOV UR5, UR13 ;  /* 0x0000000d00057c82 */ /* 0x000fe40008000000 */
[----:B------:R-:W-:Y:S03]  /*4840*/  @UP6 USHF.R.U32.HI UR4, URZ, UR19, UR5 ;  /* 0x00000013ff046299 */ /* 0x000fe60008011605 */
[----:B------:R-:W-:Y:S01]  /*4850*/  UMOV UR5, UR21 ;  /* 0x0000001500057c82 */ /* 0x000fe20008000000 */
[----:B------:R-:W-:Y:S02]  /*4860*/  UIMAD UR4, UR39, UR4, URZ ;  /* 0x00000004270472a4 */ /* 0x000fe4000f8e02ff */
[----:B------:R-:W-:Y:S02]  /*4870*/  @UP6 USHF.R.U32.HI UR7, URZ, UR19, UR5 ;  /* 0x00000013ff076299 */ /* 0x000fe40008011605 */
[----:B------:R-:W-:Y:S02]  /*4880*/  USEL UR5, UR16, UR8, !UP0 ;  /* 0x0000000810057287 */ /* 0x000fe4000c000000 */
[----:B------:R-:W-:Y:S02]  /*4890*/  UIMAD UR8, UR39, UR7, URZ ;  /* 0x00000007270872a4 */ /* 0x000fe4000f8e02ff */
[----:B------:R-:W-:Y:S03]  /*48a0*/  UISETP.GE.AND UP0, UPT, UR6, UR4, UPT ;  /* 0x000000040600728c */ /* 0x000fe6000bf06270 */
[----:B------:R-:W-:Y:S01]  /*48b0*/  UMOV UR4, UR11 ;  /* 0x0000000b00047c82 */ /* 0x000fe20008000000 */
[----:B------:R-:W-:Y:S02]  /*48c0*/  UISETP.GE.OR UP0, UPT, UR5, UR8, UP0 ;  /* 0x000000080500728c */ /* 0x000fe40008706670 */
[----:B------:R-:W-:Y:S02]  /*48d0*/  USHF.R.U32.HI UR4, URZ, UR19, UR4 ;  /* 0x00000013ff047299 */ /* 0x000fe40008011604 */
[----:B------:R-:W-:Y:S02]  /*48e0*/  UIMAD.WIDE.U32 UR8, UR5, UR18, URZ ;  /* 0x00000012050872a5 */ /* 0x000fe4000f8e00ff */
[----:B------:R-:W-:Y:S04]  /*48f0*/  USEL UR10, UR6, UR4, !UP6 ;  /* 0x00000004060a7287 */ /* 0x000fe8000f000000 */
[----:B------:R-:W-:Y:S01]  /*4900*/  UIADD3 UR11, UPT, UPT, -UR10, URZ, URZ ;  /* 0x000000ff0a0b7290 */ /* 0x000fe2000fffe1ff */
[----:B------:R-:W-:Y:S02]  /*4910*/  @!UP0 UMOV UR4, UR9 ;  /* 0x0000000900048c82 */ /* 0x000fe40008000000 */
[----:B------:R-:W-:Y:S02]  /*4920*/  @!UP0 USHF.R.U32.HI UR4, URZ, UR19, UR4 ;  /* 0x00000013ff048299 */ /* 0x000fe40008011604 */
[----:B------:R-:W-:Y:S02]  /*4930*/  UIMAD UR8, UR39, UR11, UR6 ;  /* 0x0000000b270872a4 */ /* 0x000fe4000f8e0206 */
[----:B------:R-:W-:Y:S04]  /*4940*/  @!UP0 USEL UR4, UR5, UR4, !UP6 ;  /* 0x0000000405048287 */ /* 0x000fe8000f000000 */
[----:B------:R-:W-:Y:S02]  /*4950*/  @!UP0 UIMAD UR8, UR7, UR8, UR4 ;  /* 0x00000008070882a4 */ /* 0x000fe4000f8e0204 */
[----:B------:R-:W-:Y:S02]  /*4960*/  @!UP0 UIADD3 UR9, UPT, UPT, UR10, -UR4, URZ ;  /* 0x800000040a098290 */ /* 0x000fe4000fffe0ff */
[----:B------:R-:W-:Y:S02]  /*4970*/  UIADD3 UR4, UPT, UPT, -UR5, URZ, URZ ;  /* 0x000000ff05047290 */ /* 0x000fe4000fffe1ff */
[----:B------:R-:W-:Y:S02]  /*4980*/  UIADD3 UR7, UPT, UPT, -UR6, URZ, URZ ;  /* 0x000000ff06077290 */ /* 0x000fe4000fffe1ff */
[----:B------:R-:W-:Y:S02]  /*4990*/  @!UP0 UIMAD UR6, UR9, UR39, UR5 ;  /* 0x00000027090682a4 */ /* 0x000fe4000f8e0205 */
[----:B------:R-:W-:Y:S02]  /*49a0*/  UIMAD UR16, UR17, UR4, UR16 ;  /* 0x00000004111072a4 */ /* 0x000fe4000f8e0210 */
[----:B------:R-:W-:Y:S01]  /*49b0*/  UIMAD UR15, UR30, UR7, UR15 ;  /* 0x000000071e0f72a4 */ /* 0x000fe2000f8e020f */
[----:B------:R-:W-:Y:S02]  /*49c0*/  @!UP0 UMOV UR5, UR8 ;  /* 0x0000000800058c82 */ /* 0x000fe40008000000 */
[----:B------:R-:W-:Y:S02]  /*49d0*/  UIMAD UR16, UR5, UR17, UR16 ;  /* 0x00000011051072a4 */ /* 0x000fe4000f8e0210 */
[----:B------:R-:W-:Y:S11]  /*49e0*/  UIMAD UR15, UR6, UR30, UR15 ;  /* 0x0000001e060f72a4 */ /* 0x000ff6000f8e020f */
[----:B------:R-:W-:Y:S01]  /*49f0*/  @!UPT UIADD3 URZ, UPT, UPT, URZ, URZ, URZ ;  /* 0x000000fffffff290 */ /* 0x000fe2000fffe0ff */
.L_x_70:
[----:B------:R-:W2:Y:S01]  /*4a00*/  @!UP2 LDCU.128 UR8, c[0x0][0xc10] ;  /* 0x00018200ff08a7ac */ /* 0x000ea20008000c00 */
[C---:B------:R-:W-:Y:S02]  /*4a10*/  ISETP.NE.U32.AND P2, PT, R2.reuse, RZ, PT ;  /* 0x000000ff0200720c */ /* 0x040fe40003f45070 */
[----:B------:R-:W-:Y:S02]  /*4a20*/  ISETP.NE.U32.AND P1, PT, R2, RZ, PT ;  /* 0x000000ff0200720c */ /* 0x000fe40003f25070 */
[C---:B------:R-:W-:Y:S02]  /*4a30*/  ISETP.NE.AND.EX P2, PT, R3.reuse, RZ, PT, P2 ;  /* 0x000000ff0300720c */ /* 0x040fe40003f45320 */
[----:B------:R-:W-:Y:S01]  /*4a40*/  ISETP.NE.AND.EX P1, PT, R3, RZ, PT, P1 ;  /* 0x000000ff0300720c */ /* 0x000fe20003f25310 */
[----:B------:R-:W4:Y:S01]  /*4a50*/  @!UP2 LDCU UR5, c[0x0][0xc0c] ;  /* 0x00018180ff05a7ac */ /* 0x000f220008000800 */
[----:B------:R-:W-:Y:S02]  /*4a60*/  USHF.L.U32 UR25, UR22, 0x6, URZ ;  /* 0x0000000616197899 */ /* 0x000fe400080006ff */
[----:B--2---:R-:W-:Y:S07]  /*4a70*/  UIMAD.WIDE.U32 UR6, UR16, UR8, URZ ;  /* 0x00000008100672a5 */ /* 0x004fee000f8e00ff */
[----:B------:R-:W-:Y:S01]  /*4a80*/  @!UP2 UMOV UR4, UR7 ;  /* 0x000000070004ac82 */ /* 0x000fe20008000000 */
[----:B----4-:R-:W-:Y:S02]  /*4a90*/  @!UP2 UISETP.NE.AND UP0, UPT, UR5, 0x1, UPT ;  /* 0x000000010500a88c */ /* 0x010fe4000bf05270 */
[----:B------:R-:W-:Y:S02]  /*4aa0*/  @!UP2 USHF.R.U32.HI UR4, URZ, UR9, UR4 ;  /* 0x00000009ff04a299 */ /* 0x000fe40008011604 */
[----:B------:R-:W-:Y:S02]  /*4ab0*/  UIMAD.WIDE.U32 UR6, UR15, UR11, URZ ;  /* 0x0000000b0f0672a5 */ /* 0x000fe4000f8e00ff */
[----:B------:R-:W-:Y:S02]  /*4ac0*/  @!UP2 USEL UR8, UR16, UR4, !UP0 ;  /* 0x000000041008a287 */ /* 0x000fe4000c000000 */
[----:B------:R-:W-:Y:S03]  /*4ad0*/  @!UP2 UISETP.NE.AND UP0, UPT, UR10, 0x1, UPT ;  /* 0x000000010a00a88c */ /* 0x000fe6000bf05270 */
[----:B------:R-:W-:Y:S02]  /*4ae0*/  @!UP2 UMOV UR6, UR7 ;  /* 0x000000070006ac82 */ /* 0x000fe40008000000 */
[----:B------:R-:W2:Y:S02]  /*4af0*/  @!UP2 LDCU UR4, c[0x0][0xc20] ;  /* 0x00018400ff04a7ac */ /* 0x000ea40008000800 */
[----:B--2---:R-:W-:Y:S04]  /*4b00*/  @!UP2 USHF.R.U32.HI UR6, URZ, UR4, UR6 ;  /* 0x00000004ff06a299 */ /* 0x004fe80008011606 */
[----:B------:R-:W-:Y:S04]  /*4b10*/  @!UP2 USEL UR6, UR15, UR6, !UP0 ;  /* 0x000000060f06a287 */ /* 0x000fe8000c000000 */
[----:B------:R-:W-:Y:S02]  /*4b20*/  @!UP2 UIADD3 UR4, UPT, UPT, -UR8, UR6, URZ ;  /* 0x000000060804a290 */ /* 0x000fe4000fffe1ff */
[----:B------:R-:W-:Y:S02]  /*4b30*/  @!UP2 UIADD3 UR6, UPT, UPT, UR8, -UR6, URZ ;  /* 0x800000060806a290 */ /* 0x000fe4000fffe0ff */
[----:B------:R-:W-:Y:S02]  /*4b40*/  @!UP2 UIMAD UR16, UR4, UR5, UR16 ;  /* 0x000000050410a2a4 */ /* 0x000fe4000f8e0210 */
[----:B------:R-:W-:Y:S01]  /*4b50*/  @!UP2 UIMAD UR15, UR6, UR10, UR15 ;  /* 0x0000000a060fa2a4 */ /* 0x000fe2000f8e020f */
[----:B------:R-:W-:Y:S11]  /*4b60*/  BRA.U UP4, `(.L_x_71) ;  /* 0x0000000104107547 */ /* 0x000ff6000b800000 */
[----:B------:R-:W-:Y:S04]  /*4b70*/  MOV R0, UR46 ;  /* 0x0000002e00007c02 */ /* 0x000fe80008000f00 */
[----:B------:R-:W-:Y:S04]  /*4b80*/  SHF.L.U32 R15, R0, 0x1f, RZ ;  /* 0x0000001f000f7819 */ /* 0x000fe800000006ff */
[----:B------:R-:W2:Y:S02]  /*4b90*/  SYNCS.PHASECHK.TRANS64.TRYWAIT P3, [UR24+0xf8], R15 ;  /* 0x0000f80fff0075a7 */ /* 0x000ea40008061118 */
[----:B--2---:R-:W-:Y:S05]  /*4ba0*/  @!P3 BRA `(.L_x_72) ;  /* 0x0000003c0048b947 */ /* 0x004fea0003800000 */
.L_x_71:
[----:B------:R-:W-:Y:S05]  /*4bb0*/  @!P2 BRA `(.L_x_73) ;  /* 0x000000000030a947 */ /* 0x000fea0003800000 */
[----:B------:R-:W-:Y:S01]  /*4bc0*/  UPLOP3.LUT UP3, UPT, UPT, UPT, UP5, 0x80, 0x8 ;  /* 0x000000000008789c */ /* 0x000fe20003f6f050 */
[----:B------:R-:W-:Y:S01]  /*4bd0*/  HFMA2 R63, -RZ, RZ, 0, 5.9604644775390625e-08 ;  /* 0x00000001ff3f7431 */ /* 0x000fe200000001ff */
[----:B------:R-:W4:Y:S04]  /*4be0*/  LDCU.64 UR4, c[0x0][0x358] ;  /* 0x00006b00ff0477ac */ /* 0x000f280008000a00 */
[----:B------:R-:W-:Y:S11]  /*4bf0*/  PLOP3.LUT P2, PT, PT, PT, UP3, 0x80, 0x8 ;  /* 0x000000000008781c */ /* 0x000ff60003f4f038 */
[----:B------:R-:W-:Y:S02]  /*4c00*/  @!UPT UIADD3 URZ, UPT, UPT, URZ, URZ, URZ ;  /* 0x000000fffffff290 */ /* 0x000fe4000fffe0ff */
[----:B--2---:R-:W2:Y:S01]  /*4c10*/  @P2 LDC.64 R14, c[0x0][0x988] ;  /* 0x00026200ff0e2b82 */ /* 0x004ea20000000a00 */
[----:B------:R-:W-:Y:S04]  /*4c20*/  @P2 IMAD R0, R17, R2, RZ ;  /* 0x0000000211002224 */ /* 0x000fe800078e02ff */
[----:B--2---:R-:W-:Y:S01]  /*4c30*/  @P2 IMAD.WIDE R14, R0, 0x4, R14 ;  /* 0x00000004000e2825 */ /* 0x004fe200078e020e */
[----:B------:R-:W-:Y:S04]  /*4c40*/  MOV R0, 0x1 ;  /* 0x0000000100007802 */ /* 0x000fe80000000f00 */
[----:B----45:R4:W5:Y:S01]  /*4c50*/  @P2 LDG.E R27, desc[UR4][R14.64] ;  /* 0x000000040e1b2981 */ /* 0x030962000c1e1900 */
[----:B------:R-:W-:Y:S01]  /*4c60*/  @!P2 PRMT R63, R0, 0x7610, R63 ;  /* 0x00007610003fa816 */ /* 0x000fe2000000003f */
[----:B----4-:R-:W2:Y:S06]  /*4c70*/  @!P2 LDC R27, c[0x0][0x980] ;  /* 0x00026000ff1bab82 */ /* 0x010eac0000000800 */
.L_x_73:
[----:B--2--5:R-:W-:Y:S01]  /*4c80*/  @!P1 FSETP.EQ.AND P2, PT, R27, RZ, PT ;  /* 0x000000ff1b00920b */ /* 0x024fe20003f42000 */
[----:B------:R-:W-:Y:S01]  /*4c90*/  @!UPT UIADD3 URZ, UPT, UPT, URZ, URZ, URZ ;  /* 0x000000fffffff290 */ /* 0x000fe2000fffe0ff */
[----:B------:R-:W-:Y:S11]  /*4ca0*/  @!P1 BRA `(.L_x_74) ;  /* 0x0000000000149947 */ /* 0x000ff60003800000 */
[----:B------:R-:W-:Y:S02]  /*4cb0*/  LOP3.LUT P1, RZ, R63, 0xff, RZ, 0xc0, !PT ;  /* 0x000000ff3fff7812 */ /* 0x000fe4000782c0ff */
[----:B------:R-:W-:Y:S04]  /*4cc0*/  PLOP3.LUT P2, PT, PT, PT, UP3, 0x80, 0x8 ;  /* 0x000000000008781c */ /* 0x000fe80003f4f038 */
[----:B------:R-:W-:Y:S07]  /*4cd0*/  PLOP3.LUT P2, PT, P2, PT, PT, 0x8, 0x80 ;  /* 0x000000000080781c */ /* 0x000fee000174e170 */
[----:B------:R-:W-:Y:S11]  /*4ce0*/  @P1 FSETP.EQ.AND P2, PT, R27, RZ, PT ;  /* 0x000000ff1b00120b */ /* 0x000ff60003f42000 */
[----:B------:R-:W-:Y:S02]  /*4cf0*/  @!UPT UIADD3 URZ, UPT, UPT, URZ, URZ, URZ ;  /* 0x000000fffffff290 */ /* 0x000fe4000fffe0ff */
.L_x_74:
[----:B------:R-:W-:Y:S01]  /*4d00*/  ULEA UR7, UR23, UR24, 0x3 ;  /* 0x0000001817077291 */ /* 0x000fe2000f8e18ff */
[----:B------:R-:W-:Y:S01]  /*4d10*/  SHF.L.U32 R15, R11, 0x1f, RZ ;  /* 0x0000001f0b0f7819 */ /* 0x000fe200000006ff */
[----:B------:R-:W-:Y:S02]  /*4d20*/  USHF.L.U32 UR11, UR51, 0x6, URZ ;  /* 0x00000006330b7899 */ /* 0x000fe400080006ff */
[----:B------:R-:W-:Y:S02]  /*4d30*/  UISETP.NE.AND UP0, UPT, UR32, 0x1, UPT ;  /* 0x000000012000788c */ /* 0x000fe4000bf05270 */
[----:B------:R-:W-:Y:S01]  /*4d40*/  UIMAD.WIDE.U32 UR4, UR11, UR33, URZ ;  /* 0x000000210b0472a5 */ /* 0x000fe2000f8e00ff */
[----:B------:R-:W-:Y:S02]  /*4d50*/  ELECT P3, URZ, PT ;  /* 0x0000000000ff782f */ /* 0x000fe40003860000 */
[----:B------:R-:W2:Y:S02]  /*4d60*/  SYNCS.PHASECHK.TRANS64.TRYWAIT P1, [UR7+0xd8], R15 ;  /* 0x0000d80fff0075a7 */ /* 0x000ea40008021107 */
[----:B------:R-:W-:Y:S02]  /*4d70*/  PLOP3.LUT P2, PT, P2, P3, PT, 0xf2, 0x2f ;  /* 0x00000000002f781c */ /* 0x000fe40001747e72 */
[----:B------:R-:W-:Y:S02]  /*4d80*/  UMOV UR4, UR5 ;  /* 0x0000000500047c82 */ /* 0x000fe40008000000 */
[----:B------:R-:W-:Y:S04]  /*4d90*/  USHF.R.U32.HI UR4, URZ, UR34, UR4 ;  /* 0x00000022ff047299 */ /* 0x000fe80008011604 */
[----:B------:R-:W-:Y:S02]  /*4da0*/  USEL UR12, UR11, UR4, !UP0 ;  /* 0x000000040b0c7287 */ /* 0x000fe4000c000000 */
[----:B------:R-:W-:Y:S02]  /*4db0*/  UISETP.NE.AND UP0, UPT, UR35, 0x1, UPT ;  /* 0x000000012300788c */ /* 0x000fe4000bf05270 */
[----:B------:R-:W-:Y:S02]  /*4dc0*/  UIMAD.WIDE.U32 UR4, UR12, UR40, URZ ;  /* 0x000000280c0472a5 */ /* 0x000fe4000f8e00ff */
[----:B------:R-:W-:Y:S01]  /*4dd0*/  UIADD3 UR6, UPT, UPT, -UR12, URZ, URZ ;  /* 0x000000ff0c067290 */ /* 0x000fe2000fffe1ff */
[----:B------:R-:W-:Y:S03]  /*4de0*/  @!P2 IMAD.MOV.U32 R0, RZ, 0x20, RZ ;  /* 0x00000020ff00a824 */ /* 0x000fe600078e00ff */
[----:B------:R-:W-:Y:S01]  /*4df0*/  UIMAD UR11, UR32, UR6, UR11 ;  /* 0x00000006200b72a4 */ /* 0x000fe2000f8e020b */
[----:B------:R-:W-:Y:S01]  /*4e00*/  @!P2 IMAD.MOV.U32 R0, RZ, 0x400, R0 ;  /* 0x00000400ff00a824 */ /* 0x000fe200078e0000 */
[----:B------:R-:W-:Y:S02]  /*4e10*/  UMOV UR4, UR5 ;  /* 0x0000000500047c82 */ /* 0x000fe40008000000 */
[----:B------:R-:W-:Y:S04]  /*4e20*/  USHF.R.U32.HI UR4, URZ, UR41, UR4 ;  /* 0x00000029ff047299 */ /* 0x000fe80008011604 */
[----:B------:R-:W-:Y:S02]  /*4e30*/  USEL UR13, UR12, UR4, !UP0 ;  /* 0x000000040c0d7287 */ /* 0x000fe4000c000000 */
[----:B------:R-:W-:Y:S02]  /*4e40*/  UISETP.NE.AND UP0, UPT, UR42, 0x1, UPT ;  /* 0x000000012a00788c */ /* 0x000fe4000bf05270 */
[----:B------:R-:W-:Y:S07]  /*4e50*/  UIMAD.WIDE.U32 UR4, UR13, UR43, URZ ;  /* 0x0000002b0d0472a5 */ /* 0x000fee000f8e00ff */
[----:B------:R-:W-:Y:S02]  /*4e60*/  UMOV UR4, UR5 ;  /* 0x0000000500047c82 */ /* 0x000fe40008000000 */
[----:B-1----:R-:W-:Y:S04]  /*4e70*/  USHF.R.U32.HI UR4, URZ, UR48, UR4 ;  /* 0x00000030ff047299 */ /* 0x002fe80008011604 */
[----:B------:R-:W-:Y:S02]  /*4e80*/  USEL UR14, UR13, UR4, !UP0 ;  /* 0x000000040d0e7287 */ /* 0x000fe4000c000000 */
[----:B------:R-:W-:Y:S02]  /*4e90*/  UIADD3 UR4, UPT, UPT, -UR13, URZ, URZ ;  /* 0x000000ff0d047290 */ /* 0x000fe4000fffe1ff */
[----:B------:R-:W-:Y:S02]  /*4ea0*/  UIADD3 UR5, UPT, UPT, -UR14, URZ, URZ ;  /* 0x000000ff0e057290 */ /* 0x000fe4000fffe1ff */
[----:B------:R-:W-:Y:S02]  /*4eb0*/  UIMAD UR12, UR35, UR4, UR12 ;  /* 0x00000004230c72a4 */ /* 0x000fe4000f8e020c */
[----:B------:R-:W-:Y:S01]  /*4ec0*/  UIMAD UR13, UR42, UR5, UR13 ;  /* 0x000000052a0d72a4 */ /* 0x000fe2000f8e020d */
[----:B--2---:R-:W-:Y:S11]  /*4ed0*/  @!P1 BRA `(.L_x_75) ;  /* 0x0000003800949947 */ /* 0x004ff60003800000 */
.L_x_159:
[----:B------:R-:W2:Y:S01]  /*4ee0*/  S2UR UR49, SR_CgaCtaId ;  /* 0x00000000003179c3 */ /* 0x000ea20000008800 */
[----:B------:R-:W-:Y:S01]  /*4ef0*/  @!P2 R2UR UR4, R0 ;  /* 0x000000000004a2ca */ /* 0x000fe200000e0000 */
[----:B------:R-:W-:Y:S01]  /*4f00*/  VOTEU.ALL UP0, P2 ;  /* 0x0000000000ff7886 */ /* 0x000fe20001000000 */
[----:B-1----:R-:W-:Y:S02]  /*4f10*/  @!P2 IADD3 R8, P1, PT, R12, 0x680, RZ ;  /* 0x000006800c08a810 */ /* 0x002fe40007f3e0ff */
[----:B------:R-:W-:Y:S02]  /*4f20*/  @P0 SHF.R.U32.HI R17, RZ, 0x10, R5 ;  /* 0x00000010ff110819 */ /* 0x000fe40000011605 */
[----:B------:R-:W-:Y:S01]  /*4f30*/  @!P2 R2UR UR6, R8 ;  /* 0x000000000806a2ca */ /* 0x000fe200000e0000 */
[----:B------:R-:W-:Y:S01]  /*4f40*/  @!P2 IMAD.X R0, RZ, RZ, R13, P1 ;  /* 0x000000ffff00a224 */ /* 0x000fe200008e060d */
[----:B------:R-:W-:Y:S04]  /*4f50*/  @!UP0 ULEA UR5, UR23, UR24, 0xd ;  /* 0x0000001817058291 */ /* 0x000fe8000f8e68ff */
[----:B------:R-:W-:Y:S02]  /*4f60*/  @!UP0 UIADD3 UR8, UPT, UPT, UR5, 0x400, URZ ;  /* 0x0000040005088890 */ /* 0x000fe4000fffe0ff */
[----:B------:R-:W-:Y:S01]  /*4f70*/  @!UP0 UPRMT UR22, UR4, 0x5410, URZ ;  /* 0x0000541004168896 */ /* 0x000fe200080000ff */
[----:B------:R-:W-:Y:S01]  /*4f80*/  @!P2 R2UR UR4, R0 ;  /* 0x000000000004a2ca */ /* 0x000fe200000e0000 */
[----:B------:R-:W-:Y:S01]  /*4f90*/  UIADD3 UR5, UPT, UPT, UR23, 0x1, URZ ;  /* 0x0000000117057890 */ /* 0x000fe2000fffe0ff */
[----:B------:R-:W-:Y:S02]  /*4fa0*/  @!P2 IMAD.MOV.U32 R0, RZ, RZ, 0x2000 ;  /* 0x00002000ff00a424 */ /* 0x000fe400078e00ff */
[----:B------:R-:W-:Y:S01]  /*4fb0*/  IMAD.U32 R18, RZ, RZ, UR6 ;  /* 0x00000006ff127e24 */ /* 0x000fe2000f8e00ff */
[----:B------:R-:W-:Y:S04]  /*4fc0*/  UISETP.NE.AND UP0, UPT, UR5, 0x3, UPT ;  /* 0x000000030500788c */ /* 0x000fe8000bf05270 */
[----:B------:R-:W-:Y:S01]  /*4fd0*/  @!P2 R2UR UR20, R18 ;  /* 0x000000001214a2ca */ /* 0x000fe200000e0000 */
[----:B------:R-:W-:Y:S02]  /*4fe0*/  USEL UR5, UR5, URZ, UP0 ;  /* 0x000000ff05057287 */ /* 0x000fe40008000000 */
[----:B------:R-:W-:Y:S01]  /*4ff0*/  USEL UR23, URZ, 0x1, UP0 ;  /* 0x00000001ff177887 */ /* 0x000fe20008000000 */
[----:B------:R-:W-:Y:S01]  /*5000*/  IMAD.U32 R19, RZ, RZ, UR4 ;  /* 0x00000004ff137e24 */ /* 0x000fe2000f8e00ff */
[----:B------:R-:W-:Y:S01]  /*5010*/  UIADD3 UR4, UPT, UPT, UR7, 0xc0, URZ ;  /* 0x000000c007047890 */ /* 0x000fe2000fffe0ff */
[----:B------:R-:W-:Y:S03]  /*5020*/  VOTEU.ALL UP0, P2 ;  /* 0x0000000000ff7886 */ /* 0x000fe60001000000 */
[----:B------:R-:W-:Y:S01]  /*5030*/  @!P2 R2UR UR21, R19 ;  /* 0x000000001315a2ca */ /* 0x000fe200000e0000 */
[----:B--2---:R-:W-:Y:S01]  /*5040*/  UPRMT UR6, UR49, 0x654, UR4 ;  /* 0x0000065431067896 */ /* 0x004fe20008000004 */
[----:B------:R-:W-:Y:S01]  /*5050*/  LOP3.LUT R11, R11, UR23, RZ, 0x3c, !PT ;  /* 0x000000170b0b7c12 */ /* 0x000fe2000f8e3cff */
[----:B------:R-:W-:Y:S01]  /*5060*/  @!UP0 UMOV UR9, UR4 ;  /* 0x0000000400098c82 */ /* 0x000fe20008000000 */
[----:B------:R-:W-:Y:S01]  /*5070*/  @!UP0 UMOV UR10, UR25 ;  /* 0x00000019000a8c82 */ /* 0x000fe20008000000 */
[----:B------:R-:W-:Y:S01]  /*5080*/  ULEA UR4, UR5, UR24, 0x3 ;  /* 0x0000001805047291 */ /* 0x000fe2000f8e18ff */
[----:B------:R-:W-:Y:S07]  /*5090*/  SHF.L.U32 R14, R11, 0x1f, RZ ;  /* 0x0000001f0b0e7819 */ /* 0x000fee00000006ff */
[----:B------:R1:W-:Y:S01]  /*50a0*/  @!UP0 UTMALDG.5D.IM2COL [UR8], [UR20], UR22 ;  /* 0x00000008140083b4 */ /* 0x0003e20008060016 */
[----:B------:R1:W-:Y:S01]  /*50b0*/  @!P2 SYNCS.ARRIVE.TRANS64.RED.A0TR RZ, [UR7+0xc0], R0 ;  /* 0x0000c000ffffa9a7 */ /* 0x0003e20008300407 */
[----:B------:R-:W-:Y:S01]  /*50c0*/  SYNCS.ARRIVE.TRANS64.RED.A1T0 RZ, [UR6], RZ ;  /* 0x000000ffffff79a7 */ /* 0x000fe20008100406 */
[----:B------:R-:W2:Y:S02]  /*50d0*/  SYNCS.PHASECHK.TRANS64.TRYWAIT P1, [UR4+0xd8], R14 ;  /* 0x0000d80eff0075a7 */ /* 0x000ea40008021104 */
[----:B-12---:R-:W-:Y:S05]  /*50e0*/  @!P1 BRA `(.L_x_76) ;  /* 0x0000003800289947 */ /* 0x006fea0003800000 */
.L_x_161:
[----:B------:R-:W2:Y:S01]  /*50f0*/  S2UR UR21, SR_CgaCtaId ;  /* 0x00000000001579c3 */ /* 0x000ea20000008800 */
[----:B------:R-:W-:Y:S01]  /*5100*/  UIADD3 UR6, UPT, UPT, UR5, 0x1, URZ ;  /* 0x0000000105067890 */ /* 0x000fe2000fffe0ff */
[----:B------:R-:W-:Y:S01]  /*5110*/  @!P2 IMAD.MOV.U32 R0, RZ, 0x20, RZ ;  /* 0x00000020ff00a824 */ /* 0x000fe200078e00ff */
[----:B------:R-:W-:Y:S01]  /*5120*/  UIADD3 UR22, UPT, UPT, UR15, UR45, URZ ;  /* 0x0000002d0f167290 */ /* 0x000fe2000fffe0ff */
[----:B------:R-:W-:Y:S01]  /*5130*/  @!P2 IADD3 R4, P1, PT, R12, 0x680, RZ ;  /* 0x000006800c04a810 */ /* 0x000fe20007f3e0ff */
[----:B------:R-:W-:Y:S01]  /*5140*/  UISETP.NE.AND UP0, UPT, UR6, 0x3, UPT ;  /* 0x000000030600788c */ /* 0x000fe2000bf05270 */
[----:B------:R-:W-:Y:S01]  /*5150*/  @!P2 IMAD.MOV.U32 R0, RZ, 0x400, R0 ;  /* 0x00000400ff00a824 */ /* 0x000fe200078e0000 */
[----:B------:R-:W-:Y:S01]  /*5160*/  LOP3.LUT R10, R10, 0x1, RZ, 0x3c, !PT ;  /* 0x000000010a0a7812 */ /* 0x000fe200078e3cff */
[----:B------:R-:W-:Y:S02]  /*5170*/  UIADD3 UR51, UPT, UPT, UR16, UR44, URZ ;  /* 0x0000002c10337290 */ /* 0x000fe4000fffe0ff */
[----:B------:R-:W-:Y:S01]  /*5180*/  USEL UR23, UR6, URZ, UP0 ;  /* 0x000000ff06177287 */ /* 0x000fe20008000000 */
[----:B------:R-:W-:Y:S01]  /*5190*/  @!P2 R2UR UR6, R0 ;  /* 0x000000000006a2ca */ /* 0x000fe200000e0000 */
[----:B------:R-:W-:Y:S01]  /*51a0*/  @!P2 IMAD.X R0, RZ, RZ, R13, P1 ;  /* 0x000000ffff00a224 */ /* 0x000fe200008e060d */
[----:B------:R-:W-:Y:S01]  /*51b0*/  PLOP3.LUT P0, PT, PT, PT, UP0, 0x80, 0x8 ;  /* 0x000000000008781c */ /* 0x000fe20003f0f008 */
[----:B------:R-:W-:Y:S01]  /*51c0*/  UPLOP3.LUT UP4, UPT, UPT, UPT, UPT, 0x80, 0x8 ;  /* 0x000000000008789c */ /* 0x000fe20003f8f070 */
[----:B------:R-:W-:Y:S05]  /*51d0*/  VOTEU.ALL UP0, P2 ;  /* 0x0000000000ff7886 */ /* 0x000fea0001000000 */
[----:B------:R-:W-:Y:S02]  /*51e0*/  @!UP0 ULEA UR5, UR5, UR24, 0xd ;  /* 0x0000001805058291 */ /* 0x000fe4000f8e68ff */
[----:B------:R-:W-:Y:S02]  /*51f0*/  @!UP0 UIADD3 UR10, UPT, UPT, UR25, 0x20, URZ ;  /* 0x00000020190a8890 */ /* 0x000fe4000fffe0ff */
[----:B------:R-:W-:Y:S02]  /*5200*/  @!UP0 UIADD3 UR8, UPT, UPT, UR5, 0x400, URZ ;  /* 0x0000040005088890 */ /* 0x000fe4000fffe0ff */
[----:B------:R-:W-:Y:S01]  /*5210*/  @!UP0 UPRMT UR20, UR6, 0x5410, URZ ;  /* 0x0000541006148896 */ /* 0x000fe200080000ff */
[----:B------:R-:W-:Y:S01]  /*5220*/  @!P2 R2UR UR6, R4 ;  /* 0x000000000406a2ca */ /* 0x000fe200000e0000 */
[----:B------:R-:W-:Y:S01]  /*5230*/  VOTEU.ALL UP0, P2 ;  /* 0x0000000000ff7886 */ /* 0x000fe20001000000 */
[----:B------:R-:W-:Y:S02]  /*5240*/  @!P2 R2UR UR5, R0 ;  /* 0x000000000005a2ca */ /* 0x000fe400000e0000 */
[----:B------:R-:W-:Y:S04]  /*5250*/  SEL R0, RZ, 0x1, P0 ;  /* 0x00000001ff007807 */ /* 0x000fe80000000000 */
[----:B------:R-:W-:Y:S05]  /*5260*/  LOP3.LUT R11, R11, R0, RZ, 0x3c, !PT ;  /* 0x000000000b0b7212 */ /* 0x000fea00078e3cff */
[----:B------:R-:W-:Y:S02]  /*5270*/  IMAD.U32 R4, RZ, RZ, UR6 ;  /* 0x00000006ff047e24 */ /* 0x000fe4000f8e00ff */
[----:B-1----:R-:W-:Y:S01]  /*5280*/  IMAD.U32 R5, RZ, RZ, UR5 ;  /* 0x00000005ff057e24 */ /* 0x002fe2000f8e00ff */
[----:B------:R-:W-:Y:S02]  /*5290*/  UIADD3 UR5, UPT, UPT, UR4, 0xc0, URZ ;  /* 0x000000c004057890 */ /* 0x000fe4000fffe0ff */
[----:B------:R-:W-:Y:S02]  /*52a0*/  @!P2 R2UR UR6, R4 ;  /* 0x000000000406a2ca */ /* 0x000fe400000e0000 */
[----:B------:R-:W-:Y:S03]  /*52b0*/  @!P2 R2UR UR7, R5 ;  /* 0x000000000507a2ca */ /* 0x000fe600000e0000 */
[----:B------:R-:W-:Y:S01]  /*52c0*/  @!UP0 UMOV UR9, UR5 ;  /* 0x0000000500098c82 */ /* 0x000fe20008000000 */
[----:B--2---:R-:W-:Y:S09]  /*52d0*/  UPRMT UR5, UR21, 0x654, UR5 ;  /* 0x0000065415057896 */ /* 0x004ff20008000005 */
[----:B------:R2:W-:Y:S01]  /*52e0*/  @!UP0 UTMALDG.5D.IM2COL [UR8], [UR6], UR20 ;  /* 0x00000008060083b4 */ /* 0x0005e20008060014 */
[----:B------:R2:W-:Y:S01]  /*52f0*/  @!P2 SYNCS.ARRIVE.TRANS64.RED.A0TR RZ, [UR4+0xc0], R9 ;  /* 0x0000c009ffffa9a7 */ /* 0x0005e20008300404 */
[----:B------:R-:W-:Y:S01]  /*5300*/  SYNCS.ARRIVE.TRANS64.RED.A1T0 RZ, [UR5], RZ ;  /* 0x000000ffffff79a7 */ /* 0x000fe20008100405 */
[----:B------:R-:W-:Y:S05]  /*5310*/  BRA.U UP1, `(.L_x_77) ;  /* 0xfffffff101a47547 */ /* 0x000fea000b83ffff */
[----:B------:R-:W-:Y:S01]  /*5320*/  UIADD3 UR5, UPT, UPT, UR24, 0xd8, URZ ;  /* 0x000000d818057890 */ /* 0x000fe2000fffe0ff */
[----:B------:R-:W-:-:S03]  /*5330*/  SHF.L.U32 R3, R11, 0x1f, RZ ;  /* 0x0000001f0b037819 */ /* 0x000fc600000006ff */
[----:B------:R-:W-:-:S09]  /*5340*/  ULEA UR4, UR23, UR5, 0x3 ;  /* 0x0000000517047291 */ /* 0x000fd2000f8e18ff */
[----:B------:R-:W1:Y:S02]  /*5350*/  SYNCS.PHASECHK.TRANS64.TRYWAIT P0, [UR4], R3 ;  /* 0x00000003ff0075a7 */ /* 0x000e640008001104 */
[----:B-1----:R-:W-:Y:S05]  /*5360*/  @!P0 BRA `(.L_x_78) ;  /* 0x0000003400a08947 */ /* 0x002fea0003800000 */
.L_x_163:
[----:B------:R-:W-:-:S04]  /*5370*/  UIADD3 UR4, UPT, UPT, UR23, 0x1, URZ ;  /* 0x0000000117047890 */ /* 0x000fc8000fffe0ff */
[----:B------:R-:W-:-:S04]  /*5380*/  UISETP.NE.AND UP0, UPT, UR4, 0x3, UPT ;  /* 0x000000030400788c */ /* 0x000fc8000bf05270 */
[----:B------:R-:W-:Y:S02]  /*5390*/  USEL UR4, UR4, URZ, UP0 ;  /* 0x000000ff04047287 */ /* 0x000fe40008000000 */
[----:B------:R-:W-:-:S04]  /*53a0*/  PLOP3.LUT P0, PT, PT, PT, UP0, 0x80, 0x8 ;  /* 0x000000000008781c */ /* 0x000fc80003f0f008 */
[----:B------:R-:W-:Y:S01]  /*53b0*/  SEL R2, RZ, 0x1, P0 ;  /* 0x00000001ff027807 */ /* 0x000fe20000000000 */
[----:B-1----:R-:W-:-:S03]  /*53c0*/  IMAD.U32 R0, RZ, RZ, UR4 ;  /* 0x00000004ff007e24 */ /* 0x002fc6000f8e00ff */
[----:B------:R-:W-:Y:S01]  /*53d0*/  LOP3.LUT R11, R11, R2, RZ, 0x3c, !PT ;  /* 0x000000020b0b7212 */ /* 0x000fe200078e3cff */
[C---:B------:R-:W-:Y:S01]  /*53e0*/  VIADD R4, R0.reuse, 0x1 ;  /* 0x0000000100047836 */ /* 0x040fe20000000000 */
[----:B------:R-:W-:Y:S02]  /*53f0*/  LEA R2, R0, UR5, 0x3 ;  /* 0x0000000500027c11 */ /* 0x000fe4000f8e18ff */
[----:B------:R-:W-:Y:S02]  /*5400*/  SHF.L.U32 R3, R11, 0x1f, RZ ;  /* 0x0000001f0b037819 */ /* 0x000fe400000006ff */
[----:B------:R-:W-:Y:S02]  /*5410*/  ISETP.NE.AND P0, PT, R4, 0x3, PT ;  /* 0x000000030400780c */ /* 0x000fe40003f05270 */
[----:B------:R-:W1:Y:S02]  /*5420*/  SYNCS.PHASECHK.TRANS64.TRYWAIT P1, [R2+URZ], R3 ;  /* 0x00000003020075a7 */ /* 0x000e6400080211ff */
[----:B------:R-:W-:-:S02]  /*5430*/  SEL R0, RZ, 0x1, P0 ;  /* 0x00000001ff007807 */ /* 0x000fc40000000000 */
[----:B------:R-:W-:Y:S02]  /*5440*/  SEL R4, R4, RZ, P0 ;  /* 0x000000ff04047207 */ /* 0x000fe40000000000 */
[----:B------:R-:W-:Y:S01]  /*5450*/  LOP3.LUT R0, R11, R0, RZ, 0x3c, !PT ;  /* 0x000000000b007212 */ /* 0x000fe200078e3cff */
[----:B-1----:R-:W-:Y:S06]  /*5460*/  @!P1 BRA `(.L_x_79) ;  /* 0x0000003400789947 */ /* 0x002fec0003800000 */
.L_x_164:
[----:B------:R-:W-:Y:S02]  /*5470*/  LEA R4, R4, UR5, 0x3 ;  /* 0x0000000504047c11 */ /* 0x000fe4000f8e18ff */
[----:B-1----:R-:W-:-:S07]  /*5480*/  SHF.L.U32 R3, R0, 0x1f, RZ ;  /* 0x0000001f00037819 */ /* 0x002fce00000006ff */
.L_x_80:
[----:B-1----:R1:W4:Y:S02]  /*5490*/  SYNCS.PHASECHK.TRANS64.TRYWAIT P0, [R4+URZ], R3 ;  /* 0x00000003040075a7 */ /* 0x00232400080011ff */
[----:B----4-:R-:W-:Y:S05]  /*54a0*/  @!P0 NANOSLEEP.SYNCS 0x989680 ;  /* 0x009896800000895d */ /* 0x010fea0003900000 */
[----:B------:R-:W4:Y:S02]  /*54b0*/  @!P0 SYNCS.PHASECHK.TRANS64 P0, [R4+URZ], R3 ;  /* 0x00000003040085a7 */ /* 0x000f2400080010ff */
[----:B--234-:R-:W-:Y:S05]  /*54c0*/  @P0 EXIT ;  /* 0x000000000000094d */ /* 0x01cfea0003800000 */
[----:B------:R-:W-:Y:S05]  /*54d0*/  BRA `(.L_x_80) ;  /* 0xfffffffc00ec7947 */ /* 0x000fea000383ffff */
.L_x_68:
[----:B------:R-:W-:-:S06]  /*54e0*/  UISETP.GE.AND UP0, UPT, UR15, 0x4, UPT ;  /* 0x000000040f00788c */ /* 0x000fcc000bf06270 */
[----:B------:R-:W-:-:S13]  /*54f0*/  PLOP3.LUT P0, PT, PT, PT, UP0, 0x80, 0x8 ;  /* 0x000000000008781c */ /* 0x000fda0003f0f008 */
[----:B-1----:R-:W-:Y:S05]  /*5500*/  @!P0 EXIT ;  /* 0x000000000000894d */ /* 0x002fea0003800000 */
[----:B------:R-:W1:Y:S08]  /*5510*/  S2UR UR4, SR_CgaCtaId ;  /* 0x00000000000479c3 */ /* 0x000e700000008800 */
[----:B------:R-:W-:Y:S01]  /*5520*/  BAR.SYNC.DEFER_BLOCKING 0x6, 0xa0 ;  /* 0x0182800000007b1d */ /* 0x000fe20000010000 */
[----:B------:R-:W-:Y:S02]  /*5530*/  IMAD.SHL.U32 R5, R62, 0x20, RZ ;  /* 0x000000203e057824 */ /* 0x000fe400078e00ff */
[----:B------:R-:W-:-:S02]  /*5540*/  HFMA2 R76, -RZ, RZ, 0, 4.76837158203125e-07 ;  /* 0x00000008ff4c7431 */ /* 0x000fc400000001ff */
[----:B------:R-:W-:Y:S01]  /*5550*/  IMAD.SHL.U32 R61, R62, 0x4, RZ ;  /* 0x000000043e3d7824 */ /* 0x000fe200078e00ff */
[----:B------:R-:W-:Y:S01]  /*5560*/  SHF.R.U32.HI R6, RZ, 0x2, R62 ;  /* 0x00000002ff067819 */ /* 0x000fe2000001163e */
[----:B------:R-:W-:Y:S01]  /*5570*/  IMAD.MOV.U32 R75, RZ, RZ, 0x10 ;  /* 0x00000010ff4b7424 */ /* 0x000fe200078e00ff */
[----:B------:R-:W-:Y:S01]  /*5580*/  UMOV UR49, 0x400 ;  /* 0x0000040000317882 */ /* 0x000fe20000000000 */
[----:B------:R-:W2:Y:S01]  /*5590*/  LDC.64 R52, c[0x0][0x988] ;  /* 0x00026200ff347b82 */ /* 0x000ea20000000a00 */
[C---:B------:R-:W-:Y:S01]  /*55a0*/  LOP3.LUT R4, R5.reuse, 0xe0, RZ, 0xc0, !PT ;  /* 0x000000e005047812 */ /* 0x040fe200078ec0ff */
[----:B------:R-:W-:Y:S01]  /*55b0*/  IMAD.MOV.U32 R60, RZ, RZ, 0x1 ;  /* 0x00000001ff3c7424 */ /* 0x000fe200078e00ff */
[----:B------:R-:W-:Y:S01]  /*55c0*/  LOP3.LUT R5, R5, 0x100, RZ, 0xc0, !PT ;  /* 0x0000010005057812 */ /* 0x000fe200078ec0ff */
[----:B------:R-:W-:Y:S01]  /*55d0*/  IMAD.MOV.U32 R22, RZ, RZ, RZ ;  /* 0x000000ffff167224 */ /* 0x000fe200078e00ff */
[----:B------:R-:W-:Y:S01]  /*55e0*/  LOP3.LUT R61, R4, 0x1c, R61, 0xf8, !PT ;  /* 0x0000001c043d7812 */ /* 0x000fe200078ef83d */
[C---:B------:R-:W-:Y:S01]  /*55f0*/  IMAD.SHL.U32 R4, R62.reuse, 0x10, RZ ;  /* 0x000000103e047824 */ /* 0x040fe200078e00ff */
[----:B------:R-:W-:Y:S01]  /*5600*/  R2P PR, R62, 0x6 ;  /* 0x000000063e007804 */ /* 0x000fe20000000000 */
[----:B------:R-:W3:Y:S01]  /*5610*/  LDC.64 R54, c[0x0][0x990] ;  /* 0x00026400ff367b82 */ /* 0x000ee20000000a00 */
[----:B------:R-:W-:-:S02]  /*5620*/  LOP3.LUT R61, R61, 0x4, R6, 0x78, !PT ;  /* 0x000000043d3d7812 */ /* 0x000fc400078e7806 */
[----:B------:R-:W-:Y:S02]  /*5630*/  CS2R R58, SRZ ;  /* 0x00000000003a7805 */ /* 0x000fe4000001ff00 */
[----:B------:R-:W-:Y:S01]  /*5640*/  LOP3.LUT R4, R5, 0x600, R4, 0xf8, !PT ;  /* 0x0000060005047812 */ /* 0x000fe200078ef804 */
[----:B------:R-:W4:Y:S01]  /*5650*/  LDCU UR55, c[0x0][0x370] ;  /* 0x00006e00ff3777ac */ /* 0x000f220008000800 */
[----:B------:R-:W-:Y:S02]  /*5660*/  SHF.L.U32 R23, R62, 0x10, RZ ;  /* 0x000000103e177819 */ /* 0x000fe400000006ff */
[----:B------:R-:W-:Y:S01]  /*5670*/  LOP3.LUT R61, R4, R61, RZ, 0xfc, !PT ;  /* 0x0000003d043d7212 */ /* 0x000fe200078efcff */
[----:B-1----:R-:W-:Y:S01]  /*5680*/  ULEA UR49, UR4, UR49, 0x18 ;  /* 0x0000003104317291 */ /* 0x002fe2000f8ec0ff */
[----:B------:R-:W-:Y:S01]  /*5690*/  LOP3.LUT R62, R62, 0x60, RZ, 0xc0, !PT ;  /* 0x000000603e3e7812 */ /* 0x000fe200078ec0ff */
[----:B------:R-:W1:Y:S01]  /*56a0*/  LDCU.64 UR4, c[0x0][0x988] ;  /* 0x00013100ff0477ac */ /* 0x000e620008000a00 */
[----:B------:R-:W-:-:S02]  /*56b0*/  LOP3.LUT R23, R23, 0x600000, RZ, 0xc0, !PT ;  /* 0x0060000017177812 */ /* 0x000fc400078ec0ff */
[----:B------:R-:W-:Y:S01]  /*56c0*/  SEL R76, R76, 0xfffffff8, !P1 ;  /* 0xfffffff84c4c7807 */ /* 0x000fe20004800000 */
[----:B------:R-:W2:Y:S01]  /*56d0*/  LDCU UR48, c[0x0][0xc0c] ;  /* 0x00018180ff3077ac */ /* 0x000ea20008000800 */
[----:B------:R-:W-:Y:S02]  /*56e0*/  SEL R75, R75, 0xfffffff0, !P2 ;  /* 0xfffffff04b4b7807 */ /* 0x000fe40005000000 */
[----:B------:R-:W4:Y:S01]  /*56f0*/  LDS R2, [UR49+0x150] ;  /* 0x00015031ff027984 */ /* 0x000f220008000800 */
[----:B------:R-:W2:Y:S01]  /*5700*/  LDCU UR38, c[0x0][0xc30] ;  /* 0x00018600ff2677ac */ /* 0x000ea20008000800 */
[----:B------:R-:W2:Y:S01]  /*5710*/  LDCU.64 UR46, c[0x0][0xc28] ;  /* 0x00018500ff2e77ac */ /* 0x000ea20008000a00 */
[----:B------:R-:W2:Y:S01]  /*5720*/  LDCU.64 UR62, c[0x0][0x9b0] ;  /* 0x00013600ff3e77ac */ /* 0x000ea20008000a00 */
[----:B-1----:R-:W-:Y:S02]  /*5730*/  IMAD.U32 R66, RZ, RZ, UR4 ;  /* 0x00000004ff427e24 */ /* 0x002fe4000f8e00ff */
[----:B------:R-:W-:Y:S01]  /*5740*/  IMAD.U32 R65, RZ, RZ, UR5 ;  /* 0x00000005ff417e24 */ /* 0x000fe2000f8e00ff */
[----:B------:R-:W1:Y:S01]  /*5750*/  LDCU.64 UR4, c[0x0][0x9a8] ;  /* 0x00013500ff0477ac */ /* 0x000e620008000a00 */
[----:B------:R-:W2:Y:S01]  /*5760*/  LDCU.128 UR56, c[0x0][0xc10] ;  /* 0x00018200ff3877ac */ /* 0x000ea20008000c00 */
[----:B------:R-:W2:Y:S01]  /*5770*/  LDCU UR54, c[0x0][0x374] ;  /* 0x00006e80ff3677ac */ /* 0x000ea20008000800 */
[----:B------:R-:W-:Y:S01]  /*5780*/  UMOV UR50, URZ ;  /* 0x000000ff00327c82 */ /* 0x000fe20008000000 */
[----:B------:R-:W-:Y:S01]  /*5790*/  UIADD3 UR61, UPT, UPT, UR49, 0x400, URZ ;  /* 0x00000400313d7890 */ /* 0x000fe2000fffe0ff */
[----:B------:R-:W-:Y:S01]  /*57a0*/  UMOV UR52, URZ ;  /* 0x000000ff00347c82 */ /* 0x000fe20008000000 */
[----:B------:R-:W-:Y:S01]  /*57b0*/  UMOV UR53, URZ ;  /* 0x000000ff00357c82 */ /* 0x000fe20008000000 */
[----:B-1----:R-:W-:-:S02]  /*57c0*/  IMAD.U32 R68, RZ, RZ, UR4 ;  /* 0x00000004ff447e24 */ /* 0x002fc4000f8e00ff */
[----:B------:R-:W-:Y:S01]  /*57d0*/  IMAD.U32 R67, RZ, RZ, UR5 ;  /* 0x00000005ff437e24 */ /* 0x000fe2000f8e00ff */
[----:B------:R-:W1:Y:S01]  /*57e0*/  LDCU.128 UR4, c[0x0][0xb80] ;  /* 0x00017000ff0477ac */ /* 0x000e620008000c00 */
[C---:B----4-:R-:W-:Y:S01]  /*57f0*/  VIADD R3, R2.reuse, 0x40 ;  /* 0x0000004002037836 */ /* 0x050fe20000000000 */
[----:B------:R-:W-:-:S04]  /*5800*/  LOP3.LUT R2, R2, 0xffff, RZ, 0xc0, !PT ;  /* 0x0000ffff02027812 */ /* 0x000fc800078ec0ff */
[----:B------:R-:W-:-:S05]  /*5810*/  LOP3.LUT R3, R3, 0xffff, RZ, 0xc0, !PT ;  /* 0x0000ffff03037812 */ /* 0x000fca00078ec0ff */
[----:B------:R4:W-:Y:S01]  /*5820*/  STL.64 [R1], R2 ;  /* 0x0000000201007387 */ /* 0x0009e20000100a00 */
[----:B-1----:R-:W-:Y:S02]  /*5830*/  IMAD.U32 R72, RZ, RZ, UR4 ;  /* 0x00000004ff487e24 */ /* 0x002fe4000f8e00ff */
[----:B------:R-:W-:Y:S02]  /*5840*/  IMAD.U32 R71, RZ, RZ, UR5 ;  /* 0x00000005ff477e24 */ /* 0x000fe4000f8e00ff */
[----:B------:R-:W-:Y:S02]  /*5850*/  IMAD.U32 R70, RZ, RZ, UR6 ;  /* 0x00000006ff467e24 */ /* 0x000fe4000f8e00ff */
[----:B--23--:R-:W-:-:S07]  /*5860*/  IMAD.U32 R69, RZ, RZ, UR7 ;  /* 0x00000007ff457e24 */ /* 0x00cfce000f8e00ff */
.L_x_111:
[----:B----4-:R-:W-:Y:S04]  /*5870*/  SHF.L.U32 R3, R58, 0x1f, RZ ;  /* 0x0000001f3a037819 */ /* 0x010fe800000006ff */
[----:B------:R-:W1:Y:S02]  /*5880*/  SYNCS.PHASECHK.TRANS64.TRYWAIT P0, [UR49+0x100], R3 ;  /* 0x00010003ff0075a7 */ /* 0x000e640008001131 */
[----:B-1----:R-:W-:Y:S05]  /*5890*/  @!P0 BRA `(.L_x_81) ;  /* 0x0000003000808947 */ /* 0x002fea0003800000 */
.L_x_166:
[----:B------:R-:W2:Y:S01]  /*58a0*/  LDS.128 R4, [UR49+0x140] ;  /* 0x00014031ff047984 */ /* 0x000ea20008000c00 */
[----:B------:R-:W-:Y:S01]  /*58b0*/  UIADD3 UR4, UPT, UPT, UR49, 0x108, URZ ;  /* 0x0000010831047890 */ /* 0x000fe2000fffe0ff */
[----:B------:R-:W-:Y:S01]  /*58c0*/  IMAD R2, R22, 0x4, R1 ;  /* 0x0000000416027824 */ /* 0x000fe200078e0201 */
[----:B------:R-:W-:Y:S01]  /*58d0*/  UISETP.GE.AND UP0, UPT, UR39, 0x1, UPT ;  /* 0x000000012700788c */ /* 0x000fe2000bf06270 */
[----:B------:R-:W-:Y:S01]  /*58e0*/  @!PT LDS RZ, [RZ] ;  /* 0x00000000fffff984 */ /* 0x000fe20000000800 */
[----:B------:R-:W-:Y:S01]  /*58f0*/  @!PT LDS RZ, [RZ] ;  /* 0x00000000fffff984 */ /* 0x000fe20000000800 */
[----:B------:R-:W-:Y:S01]  /*5900*/  @!PT LDS RZ, [RZ] ;  /* 0x00000000fffff984 */ /* 0x000fe20000000800 */
[----:B------:R-:W-:Y:S01]  /*5910*/  @!PT LDS RZ, [RZ] ;  /* 0x00000000fffff984 */ /* 0x000fe20000000800 */
[----:B------:R3:W-:Y:S06]  /*5920*/  MEMBAR.ALL.CTA ;  /* 0x0000000000007992 */ /* 0x0007ec0000008000 */
[----:B---3--:R-:W3:Y:S01]  /*5930*/  FENCE.VIEW.ASYNC.S ;  /* 0x00000000000073c6 */ /* 0x008ee20000000000 */
[----:B------:R-:W-:Y:S09]  /*5940*/  UPRMT UR4, URZ, 0x654, UR4 ;  /* 0x00000654ff047896 */ /* 0x000ff20008000004 */
[----:B---3--:R-:W-:Y:S01]  /*5950*/  SYNCS.ARRIVE.TRANS64.RED.A1T0 RZ, [UR4], RZ ;  /* 0x000000ffffff79a7 */ /* 0x008fe20008100404 */
[----:B------:R-:W5:Y:S01]  /*5960*/  LDL R2, [R2] ;  /* 0x0000000002027983 */ /* 0x000f620000100800 */
[----:B--2---:R-:W-:Y:S11]  /*5970*/  LOP3.LUT P0, RZ, R6, 0x1, RZ, 0xc0, !PT ;  /* 0x0000000106ff7812 */ /* 0x004ff6000780c0ff */
[----:B------:R-:W-:Y:S02]  /*5980*/  @!UPT UIADD3 URZ, UPT, UPT, URZ, URZ, URZ ;  /* 0x000000fffffff290 */ /* 0x000fe4000fffe0ff */
[----:B------:R-:W-:Y:S01]  /*5990*/  VOTEU.ANY UP1, P0 ;  /* 0x0000000000ff7886 */ /* 0x000fe20000020100 */
[----:B------:R-:W-:Y:S01]  /*59a0*/  PLOP3.LUT P0, PT, PT, PT, UP1, 0x80, 0x8 ;  /* 0x000000000008781c */ /* 0x000fe20003f0f018 */
[----:B------:R-:W-:Y:S11]  /*59b0*/  UP2UR UR60, UPR, URZ, 0x2 ;  /* 0x00000002ff3c7883 */ /* 0x000ff60008000000 */
[----:B------:R-:W-:Y:S01]  /*59c0*/  @!UPT UIADD3 URZ, UPT, UPT, URZ, URZ, URZ ;  /* 0x000000fffffff290 */ /* 0x000fe2000fffe0ff */
[----:B-1----:R-:W-:Y:S02]  /*59d0*/  @P0 MOV R3, R4 ;  /* 0x0000000400030202 */ /* 0x002fe40000000f00 */
[----:B------:R-:W-:Y:S02]  /*59e0*/  @P0 LOP3.LUT R0, R5, 0xffff, RZ, 0xc0, !PT ;  /* 0x0000ffff05000812 */ /* 0x000fe400078ec0ff */
[----:B------:R-:W-:Y:S02]  /*59f0*/  @P0 R2UR UR5, R3 ;  /* 0x00000000030502ca */ /* 0x000fe400000e0000 */
[----:B------:R-:W-:Y:S11]  /*5a00*/  @P0 R2UR UR4, R0 ;  /* 0x00000000000402ca */ /* 0x000ff600000e0000 */
[----:B------:R-:W-:Y:S02]  /*5a10*/  @UP1 UMOV UR37, UR5 ;  /* 0x0000000500251c82 */ /* 0x000fe40008000000 */
[----:B------:R-:W-:Y:S01]  /*5a20*/  @UP1 UMOV UR36, UR4 ;  /* 0x0000000400241c82 */ /* 0x000fe20008000000 */
[----:B------:R-:W-:Y:S05]  /*5a30*/  BRA.U !UP0, `(.L_x_82) ;  /* 0x0000000108cc7547 */ /* 0x000fea000b800000 */
[----:B------:R-:W1:Y:S01]  /*5a40*/  LDCU UR9, c[0x0][0xc20] ;  /* 0x00018400ff0977ac */ /* 0x000e620008000800 */
[----:B------:R-:W-:Y:S02]  /*5a50*/  UIMAD.WIDE.U32 UR4, UR54, UR59, URZ ;  /* 0x0000003b360472a5 */ /* 0x000fe4000f8e00ff */
[----:B------:R-:W-:Y:S02]  /*5a60*/  UIMAD.WIDE.U32 UR6, UR55, UR56, URZ ;  /* 0x00000038370672a5 */ /* 0x000fe4000f8e00ff */
[----:B------:R-:W-:Y:S02]  /*5a70*/  UIMAD.WIDE.U32 UR10, UR36, UR59, URZ ;  /* 0x0000003b240a72a5 */ /* 0x000fe4000f8e00ff */
[----:B------:R-:W-:Y:S02]  /*5a80*/  UISETP.NE.AND UP0, UPT, UR58, 0x1, UPT ;  /* 0x000000013a00788c */ /* 0x000fe4000bf05270 */
[----:B------:R-:W-:Y:S02]  /*5a90*/  UISETP.NE.AND UP1, UPT, UR48, 0x1, UPT ;  /* 0x000000013000788c */ /* 0x000fe4000bf25270 */
[----:B------:R-:W-:Y:S02]  /*5aa0*/  UISETP.NE.AND UP2, UPT, UR39, 0x1, UPT ;  /* 0x000000012700788c */ /* 0x000fe4000bf45270 */
[----:B------:R-:W-:Y:S01]  /*5ab0*/  UIMAD.WIDE.U32 UR12, UR37, UR56, URZ ;  /* 0x00000038250c72a5 */ /* 0x000fe2000f8e00ff */
[----:B------:R-:W-:Y:S01]  /*5ac0*/  UMOV UR4, UR5 ;  /* 0x0000000500047c82 */ /* 0x000fe20008000000 */
[----:B------:R-:W-:Y:S01]  /*5ad0*/  UMOV UR6, UR11 ;  /* 0x0000000b00067c82 */ /* 0x000fe20008000000 */
[----:B-1----:R-:W-:Y:S03]  /*5ae0*/  USHF.R.U32.HI UR8, URZ, UR9, UR4 ;  /* 0x00000009ff087299 */ /* 0x002fe60008011604 */
[----:B------:R-:W-:Y:S02]  /*5af0*/  UMOV UR4, UR7 ;  /* 0x0000000700047c82 */ /* 0x000fe40008000000 */
[----:B------:R-:W-:Y:S02]  /*5b00*/  USHF.R.U32.HI UR5, URZ, UR57, UR4 ;  /* 0x00000039ff057299 */ /* 0x000fe40008011604 */
[----:B------:R-:W-:Y:S02]  /*5b10*/  USEL UR4, UR54, UR8, !UP0 ;  /* 0x0000000836047287 */ /* 0x000fe4000c000000 */
[----:B------:R-:W-:Y:S02]  /*5b20*/  USHF.R.U32.HI UR8, URZ, UR9, UR6 ;  /* 0x00000009ff087299 */ /* 0x000fe40008011606 */
[----:B------:R-:W-:Y:S02]  /*5b30*/  UIMAD.WIDE.U32 UR6, UR4, UR46, URZ ;  /* 0x0000002e040672a5 */ /* 0x000fe4000f8e00ff */
[----:B------:R-:W-:Y:S02]  /*5b40*/  USEL UR9, UR55, UR5, !UP1 ;  /* 0x0000000537097287 */ /* 0x000fe4000c800000 */
[----:B------:R-:W-:Y:S02]  /*5b50*/  USEL UR8, UR36, UR8, !UP0 ;  /* 0x0000000824087287 */ /* 0x000fe4000c000000 */
[----:B------:R-:W-:Y:S01]  /*5b60*/  UIMAD.WIDE.U32 UR10, UR9, UR46, URZ ;  /* 0x0000002e090a72a5 */ /* 0x000fe2000f8e00ff */
[----:B------:R-:W-:Y:S01]  /*5b70*/  UMOV UR6, UR7 ;  /* 0x0000000700067c82 */ /* 0x000fe20008000000 */
[----:B------:R-:W-:Y:S01]  /*5b80*/  UMOV UR5, UR13 ;  /* 0x0000000d00057c82 */ /* 0x000fe20008000000 */
[----:B------:R-:W-:Y:S02]  /*5b90*/  @UP2 USHF.R.U32.HI UR4, URZ, UR47, UR6 ;  /* 0x0000002fff042299 */ /* 0x000fe40008011606 */
[----:B------:R-:W-:Y:S02]  /*5ba0*/  USHF.R.U32.HI UR5, URZ, UR57, UR5 ;  /* 0x00000039ff057299 */ /* 0x000fe40008011605 */
[----:B------:R-:W-:Y:S02]  /*5bb0*/  UIMAD UR4, UR39, UR4, URZ ;  /* 0x00000004270472a4 */ /* 0x000fe4000f8e02ff */
[----:B------:R-:W-:Y:S02]  /*5bc0*/  USEL UR5, UR37, UR5, !UP1 ;  /* 0x0000000525057287 */ /* 0x000fe4000c800000 */
[----:B------:R-:W-:Y:S01]  /*5bd0*/  UISETP.GE.AND UP0, UPT, UR8, UR4, UPT ;  /* 0x000000040800728c */ /* 0x000fe2000bf06270 */
[----:B------:R-:W-:Y:S01]  /*5be0*/  UMOV UR6, UR11 ;  /* 0x0000000b00067c82 */ /* 0x000fe20008000000 */
[----:B------:R-:W-:Y:S02]  /*5bf0*/  UIMAD.WIDE.U32 UR10, UR8, UR46, URZ ;  /* 0x0000002e080a72a5 */ /* 0x000fe4000f8e00ff */
[----:B------:R-:W-:Y:S04]  /*5c00*/  @UP2 USHF.R.U32.HI UR9, URZ, UR47, UR6 ;  /* 0x0000002fff092299 */ /* 0x000fe80008011606 */
[----:B------:R-:W-:Y:S01]  /*5c10*/  UIMAD UR6, UR39, UR9, URZ ;  /* 0x00000009270672a4 */ /* 0x000fe2000f8e02ff */
[----:B------:R-:W-:Y:S03]  /*5c20*/  UMOV UR4, UR11 ;  /* 0x0000000b00047c82 */ /* 0x000fe60008000000 */
[----:B------:R-:W-:Y:S02]  /*5c30*/  UISETP.GE.OR UP0, UPT, UR5, UR6, UP0 ;  /* 0x000000060500728c */ /* 0x000fe40008706670 */
[----:B------:R-:W-:Y:S02]  /*5c40*/  USHF.R.U32.HI UR4, URZ, UR47, UR4 ;  /* 0x0000002fff047299 */ /* 0x000fe40008011604 */
[----:B------:R-:W-:Y:S02]  /*5c50*/  UIMAD.WIDE.U32 UR6, UR5, UR46, URZ ;  /* 0x0000002e050672a5 */ /* 0x000fe4000f8e00ff */
[----:B------:R-:W-:Y:S02]  /*5c60*/  USEL UR11, UR8, UR4, !UP2 ;  /* 0x00000004080b7287 */ /* 0x000fe4000d000000 */
[----:B------:R-:W-:Y:S02]  /*5c70*/  UIADD3 UR6, UPT, UPT, -UR5, URZ, URZ ;  /* 0x000000ff05067290 */ /* 0x000fe4000fffe1ff */
[----:B------:R-:W-:Y:S02]  /*5c80*/  UIADD3 UR10, UPT, UPT, -UR11, URZ, URZ ;  /* 0x000000ff0b0a7290 */ /* 0x000fe4000fffe1ff */
[----:B------:R-:W-:Y:S02]  /*5c90*/  UIMAD UR6, UR48, UR6, UR37 ;  /* 0x00000006300672a4 */ /* 0x000fe4000f8e0225 */
[----:B------:R-:W-:Y:S01]  /*5ca0*/  UIMAD UR10, UR39, UR10, UR8 ;  /* 0x0000000a270a72a4 */ /* 0x000fe2000f8e0208 */
[----:B------:R-:W-:Y:S01]  /*5cb0*/  @!UP0 UMOV UR4, UR7 ;  /* 0x0000000700048c82 */ /* 0x000fe20008000000 */
[----:B------:R-:W-:Y:S02]  /*5cc0*/  UIADD3 UR7, UPT, UPT, -UR8, URZ, URZ ;  /* 0x000000ff08077290 */ /* 0x000fe4000fffe1ff */
[----:B------:R-:W-:Y:S04]  /*5cd0*/  @!UP0 USHF.R.U32.HI UR4, URZ, UR47, UR4 ;  /* 0x0000002fff048299 */ /* 0x000fe80008011604 */
[----:B------:R-:W-:Y:S04]  /*5ce0*/  @!UP0 USEL UR4, UR5, UR4, !UP2 ;  /* 0x0000000405048287 */ /* 0x000fe8000d000000 */
[----:B------:R-:W-:Y:S02]  /*5cf0*/  @!UP0 UIMAD UR9, UR9, UR10, UR4 ;  /* 0x0000000a090982a4 */ /* 0x000fe4000f8e0204 */
[----:B------:R-:W-:Y:S02]  /*5d00*/  @!UP0 UIADD3 UR10, UPT, UPT, UR11, -UR4, URZ ;  /* 0x800000040b0a8290 */ /* 0x000fe4000fffe0ff */
[----:B------:R-:W-:Y:S02]  /*5d10*/  UIMAD UR4, UR58, UR7, UR36 ;  /* 0x000000073a0472a4 */ /* 0x000fe4000f8e0224 */
[----:B------:R-:W-:Y:S03]  /*5d20*/  @!UP0 UIMAD UR8, UR10, UR39, UR5 ;  /* 0x000000270a0882a4 */ /* 0x000fe6000f8e0205 */
[----:B------:R-:W-:Y:S02]  /*5d30*/  @!UP0 UMOV UR5, UR9 ;  /* 0x0000000900058c82 */ /* 0x000fe40008000000 */
[----:B------:R-:W-:Y:S02]  /*5d40*/  UIMAD UR37, UR5, UR48, UR6 ;  /* 0x00000030052572a4 */ /* 0x000fe4000f8e0206 */
[----:B------:R-:W-:Y:S11]  /*5d50*/  UIMAD UR36, UR8, UR58, UR4 ;  /* 0x0000003a082472a4 */ /* 0x000ff6000f8e0204 */
[----:B------:R-:W-:Y:S01]  /*5d60*/  @!UPT UIADD3 URZ, UPT, UPT, URZ, URZ, URZ ;  /* 0x000000fffffff290 */ /* 0x000fe2000fffe0ff */
.L_x_82:
[----:B------:R-:W-:Y:S01]  /*5d70*/  UISETP.NE.AND UP0, UPT, UR38, 0x1, UPT ;  /* 0x000000012600788c */ /* 0x000fe2000bf05270 */
[----:B------:R-:W-:Y:S01]  /*5d80*/  @P0 SHF.R.U32.HI R74, RZ, 0x10, R5 ;  /* 0x00000010ff4a0819 */ /* 0x000fe20000011605 */
[----:B------:R-:W-:Y:S09]  /*5d90*/  USHF.L.U32 UR41, UR22, 0x6, URZ ;  /* 0x0000000616297899 */ /* 0x000ff200080006ff */
[----:B------:R-:W1:Y:S01]  /*5da0*/  @!UP0 LDCU.128 UR12, c[0x0][0xc10] ;  /* 0x00018200ff0c87ac */ /* 0x000e620008000c00 */
[----:B------:R-:W2:Y:S01]  /*5db0*/  @!UP0 LDCU UR5, c[0x0][0xc0c] ;  /* 0x00018180ff0587ac */ /* 0x000ea20008000800 */
[----:B------:R-:W3:Y:S01]  /*5dc0*/  @!UP0 LDCU UR10, c[0x0][0xc20] ;  /* 0x00018400ff0a87ac */ /* 0x000ee20008000800 */
[----:B-1----:R-:W-:Y:S02]  /*5dd0*/  UIMAD.WIDE.U32 UR8, UR37, UR12, URZ ;  /* 0x0000000c250872a5 */ /* 0x002fe4000f8e00ff */
[----:B------:R-:W-:Y:S02]  /*5de0*/  UIMAD.WIDE.U32 UR6, UR36, UR15, URZ ;  /* 0x0000000f240672a5 */ /* 0x000fe4000f8e00ff */
[----:B------:R-:W-:Y:S03]  /*5df0*/  @!UP0 UISETP.NE.AND UP1, UPT, UR14, 0x1, UPT ;  /* 0x000000010e00888c */ /* 0x000fe6000bf25270 */
[----:B------:R-:W-:Y:S01]  /*5e00*/  @!UP0 UMOV UR4, UR9 ;  /* 0x0000000900048c82 */ /* 0x000fe20008000000 */
[----:B--2---:R-:W-:Y:S02]  /*5e10*/  @!UP0 UISETP.NE.AND UP2, UPT, UR5, 0x1, UPT ;  /* 0x000000010500888c */ /* 0x004fe4000bf45270 */
[----:B------:R-:W-:Y:S01]  /*5e20*/  @!UP0 USHF.R.U32.HI UR4, URZ, UR13, UR4 ;  /* 0x0000000dff048299 */ /* 0x000fe20008011604 */
[----:B------:R-:W-:Y:S02]  /*5e30*/  @!UP0 UMOV UR6, UR7 ;  /* 0x0000000700068c82 */ /* 0x000fe40008000000 */
[----:B---3--:R-:W-:Y:S02]  /*5e40*/  @!UP0 USHF.R.U32.HI UR6, URZ, UR10, UR6 ;  /* 0x0000000aff068299 */ /* 0x008fe40008011606 */
[----:B------:R-:W-:Y:S02]  /*5e50*/  @!UP0 USEL UR7, UR37, UR4, !UP2 ;  /* 0x0000000425078287 */ /* 0x000fe4000d000000 */
[----:B------:R-:W-:Y:S04]  /*5e60*/  @!UP0 USEL UR6, UR36, UR6, !UP1 ;  /* 0x0000000624068287 */ /* 0x000fe8000c800000 */
[----:B------:R-:W-:Y:S02]  /*5e70*/  @!UP0 UIADD3 UR4, UPT, UPT, -UR7, UR6, URZ ;  /* 0x0000000607048290 */ /* 0x000fe4000fffe1ff */
[----:B------:R-:W-:Y:S02]  /*5e80*/  @!UP0 UIADD3 UR6, UPT, UPT, UR7, -UR6, URZ ;  /* 0x8000000607068290 */ /* 0x000fe4000fffe0ff */
[----:B------:R-:W-:Y:S02]  /*5e90*/  @!UP0 UIMAD UR37, UR4, UR5, UR37 ;  /* 0x00000005042582a4 */ /* 0x000fe4000f8e0225 */
[----:B------:R-:W-:Y:S02]  /*5ea0*/  @!UP0 UIMAD UR36, UR6, UR14, UR36 ;  /* 0x0000000e062482a4 */ /* 0x000fe4000f8e0224 */
[----:B------:R-:W-:Y:S09]  /*5eb0*/  ULOP3.LUT UP0, URZ, UR61, 0x3f0, URZ, 0xc0, !UPT ;  /* 0x000003f03dff7892 */ /* 0x000ff2000f80c0ff */
[----:B------:R-:W-:Y:S05]  /*5ec0*/  BRA.U !UP0, `(.L_x_83) ;  /* 0x00000001087c7547 */ /* 0x000fea000b800000 */
[----:B------:R-:W1:Y:S01]  /*5ed0*/  LDCU.64 UR8, c[0x4][0x80] ;  /* 0x01001000ff0877ac */ /* 0x000e620008000a00 */
[----:B------:R-:W-:Y:S01]  /*5ee0*/  MOV R16, 0x0 ;  /* 0x0000000000107802 */ /* 0x000fe20000000f00 */
[----:B------:R-:W-:Y:S02]  /*5ef0*/  HFMA2 R12, -RZ, RZ, 0, 5.9604644775390625e-08 ;  /* 0x00000001ff0c7431 */ /* 0x000fe400000001ff */
[----:B------:R-:W-:Y:S01]  /*5f00*/  IMAD.MOV.U32 R8, RZ, RZ, 0x70 ;  /* 0x00000070ff087424 */ /* 0x000fe200078e00ff */
[----:B------:R2:W3:Y:S01]  /*5f10*/  LDC.64 R14, c[0x4][R16] ;  /* 0x01000000100e7b82 */ /* 0x0004e20000000a00 */
[----:B------:R-:W4:Y:S01]  /*5f20*/  LDCU.64 UR6, c[0x4][0x88] ;  /* 0x01001100ff0677ac */ /* 0x000f220008000a00 */
[----:B------:R-:W-:Y:S01]  /*5f30*/  IMAD.MOV.U32 R13, RZ, RZ, RZ ;  /* 0x000000ffff0d7224 */ /* 0x000fe200078e00ff */
[----:B------:R-:W2:Y:S01]  /*5f40*/  LDCU.64 UR4, c[0x4][0x8] ;  /* 0x01000100ff0477ac */ /* 0x000ea20008000a00 */
[----:B-1----:R-:W-:Y:S01]  /*5f50*/  MOV R5, UR9 ;  /* 0x0000000900057c02 */ /* 0x002fe20008000f00 */
[----:B------:R-:W-:Y:S01]  /*5f60*/  IMAD.U32 R4, RZ, RZ, UR8 ;  /* 0x00000008ff047e24 */ /* 0x000fe2000f8e00ff */
[----:B----4-:R-:W-:Y:S01]  /*5f70*/  MOV R7, UR7 ;  /* 0x0000000700077c02 */ /* 0x010fe20008000f00 */
[----:B------:R-:W-:Y:S01]  /*5f80*/  IMAD.U32 R6, RZ, RZ, UR6 ;  /* 0x00000006ff067e24 */ /* 0x000fe2000f8e00ff */
[----:B--2---:R-:W-:Y:S01]  /*5f90*/  MOV R11, UR5 ;  /* 0x00000005000b7c02 */ /* 0x004fe20008000f00 */
[----:B------:R-:W-:Y:S02]  /*5fa0*/  IMAD.U32 R10, RZ, RZ, UR4 ;  /* 0x00000004ff0a7e24 */ /* 0x000fe4000f8e00ff */
[----:B------:R-:W-:Y:S07]  /*5fb0*/  LEPC R20, `(.L_x_84) ;  /* 0x000000001014794e */ /* 0x000fee0000000000 */
[----:B---3-5:R-:W-:Y:S05]  /*5fc0*/  CALL.ABS.NOINC R14 ;  /* 0x000000000e007343 */ /* 0x028fea0003c00000 */
.L_x_84:
[----:B------:R-:W1:Y:S01]  /*5fd0*/  LDCU.64 UR8, c[0x4][0x80] ;  /* 0x01001000ff0877ac */ /* 0x000e620008000a00 */
[----:B------:R2:W3:Y:S01]  /*5fe0*/  LDC.64 R14, c[0x4][R16] ;  /* 0x01000000100e7b82 */ /* 0x0004e20000000a00 */
[----:B------:R-:W-:Y:S02]  /*5ff0*/  HFMA2 R12, -RZ, RZ, 0, 5.9604644775390625e-08 ;  /* 0x00000001ff0c7431 */ /* 0x000fe400000001ff */
[----:B------:R-:W-:Y:S02]  /*6000*/  IMAD.MOV.U32 R8, RZ, RZ, 0x70 ;  /* 0x00000070ff087424 */ /* 0x000fe400078e00ff */
[----:B------:R-:W-:Y:S01]  /*6010*/  IMAD.MOV.U32 R13, RZ, RZ, RZ ;  /* 0x000000ffff0d7224 */ /* 0x000fe200078e00ff */
[----:B------:R-:W4:Y:S01]  /*6020*/  LDCU.64 UR6, c[0x4][0x88] ;  /* 0x01001100ff0677ac */ /* 0x000f220008000a00 */
[----:B------:R-:W5:Y:S01]  /*6030*/  LDCU.64 UR4, c[0x4][0x8] ;  /* 0x01000100ff0477ac */ /* 0x000f620008000a00 */
[----:B-1----:R-:W-:Y:S02]  /*6040*/  MOV R4, UR8 ;  /* 0x0000000800047c02 */ /* 0x002fe40008000f00 */
[----:B------:R-:W-:Y:S02]  /*6050*/  MOV R5, UR9 ;  /* 0x0000000900057c02 */ /* 0x000fe40008000f00 */
[----:B----4-:R-:W-:Y:S01]  /*6060*/  MOV R7, UR7 ;  /* 0x0000000700077c02 */ /* 0x010fe20008000f00 */
[----:B------:R-:W-:Y:S01]  /*6070*/  IMAD.U32 R6, RZ, RZ, UR6 ;  /* 0x00000006ff067e24 */ /* 0x000fe2000f8e00ff */
[----:B-----5:R-:W-:Y:S01]  /*6080*/  MOV R11, UR5 ;  /* 0x00000005000b7c02 */ /* 0x020fe20008000f00 */
[----:B--2---:R-:W-:Y:S02]  /*6090*/  IMAD.U32 R10, RZ, RZ, UR4 ;  /* 0x00000004ff0a7e24 */ /* 0x004fe4000f8e00ff */
[----:B------:R-:W-:Y:S07]  /*60a0*/  LEPC R20, `(.L_x_83) ;  /* 0x000000001014794e */ /* 0x000fee0000000000 */
[----:B---3--:R-:W-:Y:S05]  /*60b0*/  CALL.ABS.NOINC R14 ;  /* 0x000000000e007343 */ /* 0x008fea0003c00000 */
.L_x_83:
[----:B------:R-:W-:Y:S01]  /*60c0*/  R2UR UR5, R66 ;  /* 0x00000000420572ca */ /* 0x000fe200000e0000 */
[----:B------:R-:W-:Y:S01]  /*60d0*/  UISETP.NE.U32.AND UP0, UPT, UR62, URZ, UPT ;  /* 0x000000ff3e00728c */ /* 0x000fe2000bf05070 */
[----:B------:R-:W-:Y:S02]  /*60e0*/  ISETP.NE.U32.AND P3, PT, R54, RZ, PT ;  /* 0x000000ff3600720c */ /* 0x000fe40003f65070 */
[----:B------:R-:W-:Y:S01]  /*60f0*/  R2UR UR4, R65 ;  /* 0x00000000410472ca */ /* 0x000fe200000e0000 */
[----:B------:R-:W-:Y:S01]  /*6100*/  UISETP.NE.AND.EX UP0, UPT, UR63, URZ, UPT, UP0 ;  /* 0x000000ff3f00728c */ /* 0x000fe2000bf05300 */
[----:B------:R-:W-:Y:S02]  /*6110*/  ISETP.NE.AND.EX P3, PT, R55, RZ, PT, P3 ;  /* 0x000000ff3700720c */ /* 0x000fe40003f65330 */
[----:B------:R-:W-:Y:S02]  /*6120*/  ISETP.NE.AND P6, PT, R73, RZ, PT ;  /* 0x000000ff4900720c */ /* 0x000fe40003fc5270 */
[----:B------:R-:W-:Y:S03]  /*6130*/  PLOP3.LUT P0, PT, PT, PT, PT, 0x8, 0x80 ;  /* 0x000000000080781c */ /* 0x000fe60003f0e170 */
[----:B------:R-:W-:Y:S04]  /*6140*/  ISETP.NE.U32.AND P1, PT, RZ, UR5, PT ;  /* 0x00000005ff007c0c */ /* 0x000fe8000bf25070 */
[----:B------:R-:W-:Y:S04]  /*6150*/  ISETP.NE.AND.EX P1, PT, RZ, UR4, PT, P1 ;  /* 0x00000004ff007c0c */ /* 0x000fe8000bf25310 */
[----:B------:R-:W-:Y:S01]  /*6160*/  @P6 PLOP3.LUT P0, PT, P3, PT, PT, 0x80, 0x8 ;  /* 0x000000000008681c */ /* 0x000fe20001f0f070 */
[----:B------:R-:W-:Y:S01]  /*6170*/  @!UPT UIADD3 URZ, UPT, UPT, URZ, URZ, URZ ;  /* 0x000000fffffff290 */ /* 0x000fe2000fffe0ff */
[----:B------:R-:W-:Y:S11]  /*6180*/  @!P3 BRA `(.L_x_85) ;  /* 0x000000000030b947 */ /* 0x000ff60003800000 */
[----:B------:R-:W-:Y:S01]  /*6190*/  ISETP.NE.U32.AND P2, PT, R52, RZ, PT ;  /* 0x000000ff3400720c */ /* 0x000fe20003f45070 */
[----:B------:R-:W1:Y:S01]  /*61a0*/  LDCU.64 UR4, c[0x0][0x358] ;  /* 0x00006b00ff0477ac */ /* 0x000e620008000a00 */
[----:B------:R-:W-:Y:S02]  /*61b0*/  IMAD.MOV.U32 R63, RZ, RZ, 0x1 ;  /* 0x00000001ff3f7424 */ /* 0x000fe400078e00ff */
[----:B------:R-:W-:Y:S11]  /*61c0*/  ISETP.NE.AND.EX P2, PT, R53, RZ, PT, P2 ;  /* 0x000000ff3500720c */ /* 0x000ff60003f45320 */
[----:B------:R-:W-:Y:S02]  /*61d0*/  @!UPT UIADD3 URZ, UPT, UPT, URZ, URZ, URZ ;  /* 0x000000fffffff290 */ /* 0x000fe4000fffe0ff */
[----:B------:R-:W2:Y:S01]  /*61e0*/  @P2 LDC.64 R4, c[0x0][0x988] ;  /* 0x00026200ff042b82 */ /* 0x000ea20000000a00 */
[----:B------:R-:W-:Y:S04]  /*61f0*/  @P2 IMAD R0, R17, R54, RZ ;  /* 0x0000003611002224 */ /* 0x000fe800078e02ff */
[----:B--2---:R-:W-:Y:S04]  /*6200*/  @P2 IMAD.WIDE R4, R0, 0x4, R4 ;  /* 0x0000000400042825 */ /* 0x004fe800078e0204 */
[----:B------:R-:W-:Y:S01]  /*6210*/  HFMA2 R0, -RZ, RZ, 0, 5.9604644775390625e-08 ;  /* 0x00000001ff007431 */ /* 0x000fe200000001ff */
[----:B-1---5:R1:W5:Y:S04]  /*6220*/  @P2 LDG.E R27, desc[UR4][R4.64] ;  /* 0x00000004041b2981 */ /* 0x022368000c1e1900 */
[----:B------:R-:W-:Y:S01]  /*6230*/  @!P2 PRMT R63, R0, 0x7610, R63 ;  /* 0x00007610003fa816 */ /* 0x000fe2000000003f */
[----:B-1----:R-:W2:Y:S06]  /*6240*/  @!P2 LDC R27, c[0x0][0x980] ;  /* 0x00026000ff1bab82 */ /* 0x002eac0000000800 */
.L_x_85:
[----:B------:R-:W-:Y:S05]  /*6250*/  BRA.U !UP0, `(.L_x_86) ;  /* 0x00000001082c7547 */ /* 0x000fea000b800000 */
[----:B------:R-:W-:Y:S02]  /*6260*/  R2UR UR5, R68 ;  /* 0x00000000440572ca */ /* 0x000fe400000e0000 */
[----:B------:R-:W-:Y:S11]  /*6270*/  R2UR UR4, R67 ;  /* 0x00000000430472ca */ /* 0x000ff600000e0000 */
[----:B------:R-:W-:Y:S04]  /*6280*/  ISETP.NE.U32.AND P2, PT, RZ, UR5, PT ;  /* 0x00000005ff007c0c */ /* 0x000fe8000bf45070 */
[----:B------:R-:W-:Y:S01]  /*6290*/  ISETP.NE.AND.EX P2, PT, RZ, UR4, PT, P2 ;  /* 0x00000004ff007c0c */ /* 0x000fe2000bf45320 */
[----:B------:R-:W1:Y:S11]  /*62a0*/  LDCU.64 UR4, c[0x0][0x358] ;  /* 0x00006b00ff0477ac */ /* 0x000e760008000a00 */
[----:B------:R-:W-:Y:S01]  /*62b0*/  @!UPT UIADD3 URZ, UPT, UPT, URZ, URZ, URZ ;  /* 0x000000fffffff290 */ /* 0x000fe2000fffe0ff */
[----:B------:R-:W3:Y:S01]  /*62c0*/  @P2 LDC.64 R4, c[0x0][0x9a8] ;  /* 0x00026a00ff042b82 */ /* 0x000ee20000000a00 */
[----:B------:R-:W-:Y:S04]  /*62d0*/  @P2 IMAD R3, R17, UR62, RZ ;  /* 0x0000003e11032c24 */ /* 0x000fe8000f8e02ff */
[----:B---3--:R-:W-:Y:S05]  /*62e0*/  @P2 IMAD.WIDE R4, R3, 0x4, R4 ;  /* 0x0000000403042825 */ /* 0x008fea00078e0204 */
[----:B-1---5:R1:W5:Y:S02]  /*62f0*/  @P2 LDG.E R24, desc[UR4][R4.64] ;  /* 0x0000000404182981 */ /* 0x022364000c1e1900 */
[----:B-1----:R-:W3:Y:S02]  /*6300*/  @!P2 LDC R24, c[0x0][0x9a0] ;  /* 0x00026800ff18ab82 */ /* 0x002ee40000000800 */
.L_x_86:
[----:B--2--5:R-:W-:Y:S01]  /*6310*/  FSETP.NEU.AND P2, PT, R27, RZ, PT ;  /* 0x000000ff1b00720b */ /* 0x024fe20003f4d000 */
[----:B------:R-:W1:Y:S01]  /*6320*/  LDCU.128 UR12, c[0x0][0xb90] ;  /* 0x00017200ff0c77ac */ /* 0x000e620008000c00 */
[----:B------:R-:W-:Y:S01]  /*6330*/  SEL R4, RZ, 0xffffffff, P1 ;  /* 0xffffffffff047807 */ /* 0x000fe20000800000 */
[----:B------:R-:W-:Y:S01]  /*6340*/  BSSY B1, `(.L_x_87) ;  /* 0x0000066000017945 */ /* 0x000fe20003800000 */
[----:B------:R-:W-:Y:S01]  /*6350*/  @P6 LOP3.LUT P1, RZ, R63, 0xff, RZ, 0xc0, !PT ;  /* 0x000000ff3fff6812 */ /* 0x000fe2000782c0ff */
[----:B------:R-:W-:Y:S01]  /*6360*/  IMAD.MOV.U32 R35, RZ, RZ, 0x1 ;  /* 0x00000001ff237424 */ /* 0x000fe200078e00ff */
[----:B------:R-:W-:Y:S01]  /*6370*/  @P6 SEL R5, RZ, 0xffffffff, P2 ;  /* 0xffffffffff056807 */ /* 0x000fe20001000000 */
[----:B------:R-:W-:Y:S01]  /*6380*/  IMAD.IADD R25, R23, 0x1, R2 ;  /* 0x0000000117197824 */ /* 0x000fe200078e0202 */
[----:B------:R-:W-:Y:S01]  /*6390*/  LOP3.LUT R32, R60, 0x1, RZ, 0x3c, !PT ;  /* 0x000000013c207812 */ /* 0x000fe200078e3cff */
[----:B------:R-:W2:Y:S01]  /*63a0*/  LDCU UR11, c[0x0][0xba0] ;  /* 0x00017400ff0b77ac */ /* 0x000ea20008000800 */
[----:B------:R-:W-:Y:S01]  /*63b0*/  @P0 SEL R5, R4, R5, !P1 ;  /* 0x0000000504050207 */ /* 0x000fe20004800000 */
[----:B------:R-:W-:Y:S01]  /*63c0*/  IMAD.U32 R34, RZ, RZ, UR50 ;  /* 0x00000032ff227e24 */ /* 0x000fe2000f8e00ff */
[----:B------:R-:W-:Y:S01]  /*63d0*/  LEA R85, R22, UR49, 0x3 ;  /* 0x0000003116557c11 */ /* 0x000fe2000f8e18ff */
[----:B------:R-:W-:Y:S01]  /*63e0*/  USHF.L.U32 UR8, UR51, 0x6, URZ ;  /* 0x0000000633087899 */ /* 0x000fe200080006ff */
[----:B------:R-:W-:Y:S02]  /*63f0*/  @P6 LOP3.LUT R5, R5, 0x1, RZ, 0xc0, !PT ;  /* 0x0000000105056812 */ /* 0x000fe400078ec0ff */
[----:B------:R-:W-:Y:S02]  /*6400*/  CS2R R38, SRZ ;  /* 0x0000000000267805 */ /* 0x000fe4000001ff00 */
[----:B------:R-:W-:Y:S02]  /*6410*/  SHF.L.U32 R0, R59, 0x1f, RZ ;  /* 0x0000001f3b007819 */ /* 0x000fe400000006ff */
[----:B------:R-:W-:Y:S02]  /*6420*/  CS2R R36, SRZ ;  /* 0x0000000000247805 */ /* 0x000fe4000001ff00 */
[----:B------:R-:W-:Y:S01]  /*6430*/  ISETP.NE.U32.OR P5, PT, R5, 0x1, !P6 ;  /* 0x000000010500780c */ /* 0x000fe200077a5470 */
[----:B------:R-:W-:Y:S01]  /*6440*/  IMAD.U32 R5, RZ, RZ, UR50 ;  /* 0x00000032ff057e24 */ /* 0x000fe2000f8e00ff */
[----:B------:R-:W-:Y:S01]  /*6450*/  R2UR UR4, R71 ;  /* 0x00000000470472ca */ /* 0x000fe200000e0000 */
[----:B------:R-:W-:Y:S01]  /*6460*/  IMAD.U32 R80, RZ, RZ, UR8 ;  /* 0x00000008ff507e24 */ /* 0x000fe2000f8e00ff */
[----:B------:R-:W-:Y:S02]  /*6470*/  R2UR UR6, R70 ;  /* 0x00000000460672ca */ /* 0x000fe400000e0000 */
[----:B------:R-:W-:Y:S02]  /*6480*/  CS2R R42, SRZ ;  /* 0x00000000002a7805 */ /* 0x000fe4000001ff00 */
[----:B------:R-:W-:Y:S02]  /*6490*/  LEA R3, R5, UR49, 0x3 ;  /* 0x0000003105037c11 */ /* 0x000fe4000f8e18ff */
[----:B------:R-:W-:Y:S02]  /*64a0*/  CS2R R40, SRZ ;  /* 0x0000000000287805 */ /* 0x000fe4000001ff00 */
[----:B------:R-:W-:Y:S02]  /*64b0*/  R2UR UR10, R72 ;  /* 0x00000000480a72ca */ /* 0x000fe400000e0000 */
[----:B------:R-:W-:Y:S02]  /*64c0*/  CS2R R46, SRZ ;  /* 0x00000000002e7805 */ /* 0x000fe4000001ff00 */
[----:B------:R-:W-:Y:S02]  /*64d0*/  R2UR UR9, R69 ;  /* 0x00000000450972ca */ /* 0x000fe400000e0000 */
[----:B------:R-:W-:Y:S02]  /*64e0*/  CS2R R44, SRZ ;  /* 0x00000000002c7805 */ /* 0x000fe4000001ff00 */
[----:B------:R-:W-:Y:S02]  /*64f0*/  LOP3.LUT P4, R81, R63, 0xff, RZ, 0xc0, !PT ;  /* 0x000000ff3f517812 */ /* 0x000fe4000788c0ff */
[----:B------:R-:W-:Y:S02]  /*6500*/  CS2R R50, SRZ ;  /* 0x0000000000327805 */ /* 0x000fe4000001ff00 */
[----:B------:R-:W-:Y:S01]  /*6510*/  @P5 SHF.L.U32 R8, R32, 0x1f, RZ ;  /* 0x0000001f20085819 */ /* 0x000fe200000006ff */
[----:B------:R-:W-:Y:S01]  /*6520*/  UIMAD.WIDE.U32 UR4, UR8, UR4, URZ ;  /* 0x00000004080472a5 */ /* 0x000fe2000f8e00ff */
[----:B------:R-:W-:Y:S02]  /*6530*/  SEL R5, RZ, 0xffffffff, P2 ;  /* 0xffffffffff057807 */ /* 0x000fe40001000000 */
[----:B------:R-:W-:Y:S01]  /*6540*/  CS2R R48, SRZ ;  /* 0x0000000000307805 */ /* 0x000fe2000001ff00 */
[----:B------:R-:W4:Y:S01]  /*6550*/  @P5 SYNCS.PHASECHK.TRANS64.TRYWAIT P1, [R3+URZ+0xc0], R8 ;  /* 0x0000c008030055a7 */ /* 0x000f2200080211ff */
[----:B------:R-:W-:Y:S01]  /*6560*/  USHF.R.U32.HI UR5, URZ, UR6, UR5 ;  /* 0x00000006ff057299 */ /* 0x000fe20008011605 */
[----:B------:R-:W-:Y:S01]  /*6570*/  @P3 SEL R5, R4, R5, !P4 ;  /* 0x0000000504053207 */ /* 0x000fe20006000000 */
[----:B------:R-:W-:Y:S01]  /*6580*/  UISETP.NE.AND UP0, UPT, UR10, 0x1, UPT ;  /* 0x000000010a00788c */ /* 0x000fe2000bf05270 */
[----:B------:R-:W-:Y:S02]  /*6590*/  P2R R82, PR, RZ, 0x20 ;  /* 0x00000020ff527803 */ /* 0x000fe40000000000 */
[----:B------:R-:W-:Y:S01]  /*65a0*/  LOP3.LUT R5, R5, 0x1, RZ, 0xc0, !PT ;  /* 0x0000000105057812 */ /* 0x000fe200078ec0ff */
[----:B------:R-:W-:Y:S02]  /*65b0*/  USEL UR5, UR8, UR5, !UP0 ;  /* 0x0000000508057287 */ /* 0x000fe4000c000000 */
[----:B------:R-:W-:Y:S04]  /*65c0*/  UISETP.NE.AND UP0, UPT, UR9, 0x1, UPT ;  /* 0x000000010900788c */ /* 0x000fe8000bf05270 */
[----:B------:R-:W-:Y:S02]  /*65d0*/  IMAD R7, RZ, RZ, -UR5 ;  /* 0x80000005ff077e24 */ /* 0x000fe4000f8e02ff */
[----:B------:R-:W-:Y:S01]  /*65e0*/  IMAD.U32 R79, RZ, RZ, UR5 ;  /* 0x00000005ff4f7e24 */ /* 0x000fe2000f8e00ff */
[----:B------:R2:W3:Y:S01]  /*65f0*/  SYNCS.PHASECHK.TRANS64.TRYWAIT P0, [R85+URZ+0x110], R0 ;  /* 0x00011000550075a7 */ /* 0x0004e200080011ff */
[----:B-1----:R-:W-:Y:S01]  /*6600*/  UIMAD.WIDE.U32 UR6, UR5, UR12, URZ ;  /* 0x0000000c050672a5 */ /* 0x002fe2000f8e00ff */
[----:B------:R-:W-:Y:S06]  /*6610*/  IMAD R80, R7, UR10, R80 ;  /* 0x0000000a07507c24 */ /* 0x000fec000f8e0250 */
[----:B------:R-:W-:Y:S02]  /*6620*/  UMOV UR4, UR7 ;  /* 0x0000000700047c82 */ /* 0x000fe40008000000 */
[----:B------:R-:W-:Y:S04]  /*6630*/  USHF.R.U32.HI UR4, URZ, UR13, UR4 ;  /* 0x0000000dff047299 */ /* 0x000fe80008011604 */
[----:B------:R-:W-:Y:S02]  /*6640*/  USEL UR4, UR5, UR4, !UP0 ;  /* 0x0000000405047287 */ /* 0x000fe4000c000000 */
[----:B------:R-:W-:Y:S02]  /*6650*/  UISETP.NE.AND UP0, UPT, UR14, 0x1, UPT ;  /* 0x000000010e00788c */ /* 0x000fe4000bf05270 */
[----:B------:R-:W-:Y:S02]  /*6660*/  UIMAD.WIDE.U32 UR6, UR4, UR15, URZ ;  /* 0x0000000f040672a5 */ /* 0x000fe4000f8e00ff */
[----:B------:R-:W-:Y:S02]  /*6670*/  IMAD.U32 R78, RZ, RZ, UR4 ;  /* 0x00000004ff4e7e24 */ /* 0x000fe4000f8e00ff */
[----:B------:R-:W-:Y:S01]  /*6680*/  PLOP3.LUT P2, PT, PT, PT, UP0, 0x80, 0x8 ;  /* 0x000000000008781c */ /* 0x000fe20003f4f008 */
[----:B------:R-:W-:Y:S02]  /*6690*/  IMAD R6, RZ, RZ, -UR4 ;  /* 0x80000004ff067e24 */ /* 0x000fe4000f8e02ff */
[----:B------:R-:W-:Y:S01]  /*66a0*/  UMOV UR6, UR7 ;  /* 0x0000000700067c82 */ /* 0x000fe20008000000 */
[----:B------:R-:W-:Y:S01]  /*66b0*/  IMAD.U32 R77, RZ, RZ, UR4 ;  /* 0x00000004ff4d7e24 */ /* 0x000fe2000f8e00ff */
[----:B--2---:R-:W-:Y:S01]  /*66c0*/  USHF.R.U32.HI UR6, URZ, UR11, UR6 ;  /* 0x0000000bff067299 */ /* 0x004fe20008011606 */
[----:B------:R-:W-:Y:S05]  /*66d0*/  IMAD R79, R6, UR9, R79 ;  /* 0x00000009064f7c24 */ /* 0x000fea000f8e024f */
[----:B------:R-:W-:Y:S02]  /*66e0*/  SEL R78, R78, UR6, !P2 ;  /* 0x000000064e4e7c07 */ /* 0x000fe4000d000000 */
[----:B------:R-:W-:Y:S03]  /*66f0*/  ISETP.NE.U32.AND P2, PT, R5, 0x1, PT ;  /* 0x000000010500780c */ /* 0x000fe60003f45070 */
[----:B------:R-:W-:Y:S01]  /*6700*/  IMAD.MOV R4, RZ, RZ, -R78 ;  /* 0x000000ffff047224 */ /* 0x000fe200078e0a4e */
[----:B------:R-:W-:Y:S03]  /*6710*/  P2R R86, PR, RZ, 0x4 ;  /* 0x00000004ff567803 */ /* 0x000fe60000000000 */
[----:B------:R-:W-:Y:S01]  /*6720*/  IMAD R77, R4, UR14, R77 ;  /* 0x0000000e044d7c24 */ /* 0x000fe2000f8e024d */
[----:B----4-:R-:W-:Y:S01]  /*6730*/  @P5 SEL R35, RZ, 0x1, !P1 ;  /* 0x00000001ff235807 */ /* 0x010fe20004800000 */
[----:B------:R-:W-:Y:S06]  /*6740*/  @!P5 BRA `(.L_x_88) ;  /* 0x000000000094d947 */ /* 0x000fec0003800000 */
[----:B------:R-:W-:Y:S01]  /*6750*/  HFMA2 R47, -RZ, RZ, 0, 0 ;  /* 0x00000000ff2f7431 */ /* 0x000fe200000001ff */
[----:B------:R-:W-:Y:S01]  /*6760*/  ISETP.NE.AND P1, PT, R35, RZ, PT ;  /* 0x000000ff2300720c */ /* 0x000fe20003f25270 */
[----:B------:R-:W-:Y:S01]  /*6770*/  IMAD.U32 R2, RZ, RZ, UR50 ;  /* 0x00000032ff027e24 */ /* 0x000fe2000f8e00ff */
[----:B------:R-:W-:Y:S11]  /*6780*/  BSSY B0, `(.L_x_89) ;  /* 0x0000005000007945 */ /* 0x000ff60003800000 */
[----:B------:R-:W-:Y:S05]  /*6790*/  @P1 BRA `(.L_x_90) ;  /* 0x00000000000c1947 */ /* 0x000fea0003800000 */
[----:B------:R-:W-:Y:S04]  /*67a0*/  SHF.L.U32 R4, R32, 0x1f, RZ ;  /* 0x0000001f20047819 */ /* 0x000fe800000006ff */
[----:B------:R-:W1:Y:S02]  /*67b0*/  SYNCS.PHASECHK.TRANS64.TRYWAIT P1, [R3+URZ+0xc0], R4 ;  /* 0x0000c004030075a7 */ /* 0x000e6400080211ff */
[----:B-1----:R-:W-:Y:S05]  /*67c0*/  @!P1 BRA `(.L_x_91) ;  /* 0x0000002000cc9947 */ /* 0x002fea0003800000 */
.L_x_90:
[----:B------:R-:W-:Y:S05]  /*67d0*/  BSYNC B0 ;  /* 0x0000000000007941 */ /* 0x000fea0003800000 */
.L_x_89:
[----:B------:R-:W-:Y:S01]  /*67e0*/  ISETP.NE.AND P1, PT, R86, RZ, PT ;  /* 0x000000ff5600720c */ /* 0x000fe20003f25270 */
[----:B------:R-:W-:Y:S01]  /*67f0*/  IMAD.MOV.U32 R46, RZ, RZ, RZ ;  /* 0x000000ffff2e7224 */ /* 0x000fe200078e00ff */
[----:B------:R-:W-:Y:S02]  /*6800*/  CS2R R44, SRZ ;  /* 0x00000000002c7805 */ /* 0x000fe4000001ff00 */
[----:B------:R-:W-:Y:S02]  /*6810*/  CS2R R50, SRZ ;  /* 0x0000000000327805 */ /* 0x000fe4000001ff00 */
[----:B------:R-:W-:Y:S02]  /*6820*/  CS2R R48, SRZ ;  /* 0x0000000000307805 */ /* 0x000fe4000001ff00 */
[----:B------:R-:W-:Y:S02]  /*6830*/  CS2R R42, SRZ ;  /* 0x00000000002a7805 */ /* 0x000fe4000001ff00 */
[----:B------:R-:W-:Y:S02]  /*6840*/  CS2R R40, SRZ ;  /* 0x0000000000287805 */ /* 0x000fe4000001ff00 */
[----:B------:R-:W-:Y:S02]  /*6850*/  CS2R R38, SRZ ;  /* 0x0000000000267805 */ /* 0x000fe4000001ff00 */
[----:B------:R-:W-:Y:S01]  /*6860*/  CS2R R36, SRZ ;  /* 0x0000000000247805 */ /* 0x000fe2000001ff00 */
[----:B------:R-:W-:Y:S01]  /*6870*/  @P1 IMAD R5, R2, 0x800, R61 ;  /* 0x0000080002051824 */ /* 0x000fe200078e023d */
[----:B------:R-:W-:Y:S05]  /*6880*/  @P1 WARPSYNC.ALL ;  /* 0x0000000000001948 */ /* 0x000fea0003800000 */
[----:B------:R-:W-:Y:S01]  /*6890*/  @P1 LEA R5, R5, UR49, 0x2 ;  /* 0x0000003105051c11 */ /* 0x000fe2000f8e10ff */
[----:B------:R-:W-:Y:S04]  /*68a0*/  UIADD3 UR4, UPT, UPT, UR50, 0x1, URZ ;  /* 0x0000000132047890 */ /* 0x000fe8000fffe0ff */
[----:B------:R2:W4:Y:S01]  /*68b0*/  @P1 LDSM.16.M88.4 R48, [R5+0x400] ;  /* 0x000400000530183b */ /* 0x0005220000000200 */
[----:B------:R-:W-:Y:S01]  /*68c0*/  @P1 VIADD R2, R5, 0x400 ;  /* 0x0000040005021836 */ /* 0x000fe20000000000 */
[----:B------:R-:W-:Y:S01]  /*68d0*/  UISETP.NE.AND UP0, UPT, UR4, 0x3, UPT ;  /* 0x000000030400788c */ /* 0x000fe2000bf05270 */
[C-C-:B-1----:R-:W-:Y:S02]  /*68e0*/  @P1 IMAD R3, R76.reuse, 0x4, R5.reuse ;  /* 0x000000044c031824 */ /* 0x142fe400078e0205 */
[C---:B------:R-:W-:Y:S01]  /*68f0*/  @P1 IMAD R7, R75.reuse, 0x4, R2 ;  /* 0x000000044b071824 */ /* 0x040fe200078e0202 */
[----:B------:R-:W-:Y:S01]  /*6900*/  USEL UR4, UR4, URZ, UP0 ;  /* 0x000000ff04047287 */ /* 0x000fe20008000000 */
[----:B------:R-:W-:Y:S01]  /*6910*/  @P1 IMAD R2, R75, 0x4, R5 ;  /* 0x000000044b021824 */ /* 0x000fe200078e0205 */
[----:B------:R2:W1:Y:S01]  /*6920*/  @P1 LDSM.16.M88.4 R44, [R3+0x400] ;  /* 0x00040000032c183b */ /* 0x0004620000000200 */
[----:B------:R-:W-:Y:S03]  /*6930*/  @P1 IMAD R4, R76, 0x4, R7 ;  /* 0x000000044c041824 */ /* 0x000fe600078e0207 */
[----:B------:R-:W-:Y:S01]  /*6940*/  IMAD.U32 R34, RZ, RZ, UR4 ;  /* 0x00000004ff227e24 */ /* 0x000fe2000f8e00ff */
[----:B------:R2:W1:Y:S05]  /*6950*/  @P1 LDSM.16.M88.4 R40, [R2+0x400] ;  /* 0x000400000228183b */ /* 0x00046a0000000200 */
[----:B------:R2:W1:Y:S01]  /*6960*/  @P1 LDSM.16.M88.4 R36, [R4] ;  /* 0x000000000424183b */ /* 0x0004620000000200 */
[----:B------:R-:W-:Y:S04]  /*6970*/  PLOP3.LUT P1, PT, PT, PT, UP0, 0x80, 0x8 ;  /* 0x000000000008781c */ /* 0x000fe80003f2f008 */
[----:B------:R-:W-:Y:S04]  /*6980*/  SEL R7, RZ, 0x1, P1 ;  /* 0x00000001ff077807 */ /* 0x000fe80000800000 */
[----:B------:R-:W-:Y:S02]  /*6990*/  LOP3.LUT R32, R32, R7, RZ, 0x3c, !PT ;  /* 0x0000000720207212 */ /* 0x000fe400078e3cff */
.L_x_88:
[----:B------:R-:W-:Y:S05]  /*69a0*/  BSYNC B1 ;  /* 0x0000000000017941 */ /* 0x000fea0003800000 */
.L_x_87:
[----:B--2---:R-:W-:Y:S04]  /*69b0*/  SHF.R.U32.HI R3, RZ, 0x15, R25 ;  /* 0x00000015ff037819 */ /* 0x004fe80000011619 */
[----:B------:R-:W-:Y:S01]  /*69c0*/  LOP3.LUT P1, RZ, R3, 0x3, R64, 0x48, !PT ;  /* 0x0000000303ff7812 */ /* 0x000fe20007824840 */
[----:B------:R-:W-:Y:S01]  /*69d0*/  @!UPT UIADD3 URZ, UPT, UPT, URZ, URZ, URZ ;  /* 0x000000fffffff290 */ /* 0x000fe2000fffe0ff */
[----:B---3--:R-:W-:Y:S11]  /*69e0*/  @P0 BRA `(.L_x_92) ;  /* 0x0000000000080947 */ /* 0x008ff60003800000 */
[----:B------:R-:W2:Y:S02]  /*69f0*/  SYNCS.PHASECHK.TRANS64.TRYWAIT P0, [R85+URZ+0x110], R0 ;  /* 0x00011000550075a7 */ /* 0x000ea400080011ff */
[----:B--2---:R-:W-:Y:S05]  /*6a00*/  @!P0 BRA `(.L_x_93) ;  /* 0x0000002000508947 */ /* 0x004fea0003800000 */
.L_x_92:
[----:B------:R-:W-:Y:S05]  /*6a10*/  @!P1 BRA `(.L_x_94) ;  /* 0x0000000000409947 */ /* 0x000fea0003800000 */
[----:B------:R-:W3:Y:S01]  /*6a20*/  LDCU.64 UR8, c[0x4][0x70] ;  /* 0x01000e00ff0877ac */ /* 0x000ee20008000a00 */
[----:B------:R-:W-:Y:S01]  /*6a30*/  MOV R3, 0x0 ;  /* 0x0000000000037802 */ /* 0x000fe20000000f00 */
[----:B------:R-:W-:Y:S02]  /*6a40*/  HFMA2 R12, -RZ, RZ, 0, 5.9604644775390625e-08 ;  /* 0x00000001ff0c7431 */ /* 0x000fe400000001ff */
[----:B------:R-:W-:Y:S02]  /*6a50*/  IMAD.MOV.U32 R8, RZ, RZ, 0x192 ;  /* 0x00000192ff087424 */ /* 0x000fe400078e00ff */
[----:B------:R-:W-:Y:S01]  /*6a60*/  IMAD.MOV.U32 R13, RZ, RZ, RZ ;  /* 0x000000ffff0d7224 */ /* 0x000fe200078e00ff */
[----:B------:R-:W5:Y:S01]  /*6a70*/  LDCU.64 UR6, c[0x4][0x78] ;  /* 0x01000f00ff0677ac */ /* 0x000f620008000a00 */
[----:B------:R-:W1:Y:S01]  /*6a80*/  LDC.64 R2, c[0x4][R3] ;  /* 0x0100000003027b82 */ /* 0x000e620000000a00 */
[----:B------:R-:W2:Y:S01]  /*6a90*/  LDCU.64 UR4, c[0x4][0x10] ;  /* 0x01000200ff0477ac */ /* 0x000ea20008000a00 */
[----:B---3--:R-:W-:Y:S01]  /*6aa0*/  MOV R5, UR9 ;  /* 0x0000000900057c02 */ /* 0x008fe20008000f00 */
[----:B------:R-:W-:Y:S01]  /*6ab0*/  IMAD.U32 R4, RZ, RZ, UR8 ;  /* 0x00000008ff047e24 */ /* 0x000fe2000f8e00ff */
[----:B-----5:R-:W-:Y:S01]  /*6ac0*/  MOV R7, UR7 ;  /* 0x0000000700077c02 */ /* 0x020fe20008000f00 */
[----:B------:R-:W-:Y:S01]  /*6ad0*/  IMAD.U32 R6, RZ, RZ, UR6 ;  /* 0x00000006ff067e24 */ /* 0x000fe2000f8e00ff */
[----:B--2---:R-:W-:Y:S01]  /*6ae0*/  MOV R11, UR5 ;  /* 0x00000005000b7c02 */ /* 0x004fe20008000f00 */
[----:B------:R-:W-:Y:S02]  /*6af0*/  IMAD.U32 R10, RZ, RZ, UR4 ;  /* 0x00000004ff0a7e24 */ /* 0x000fe4000f8e00ff */
[----:B------:R-:W-:Y:S07]  /*6b00*/  LEPC R20, `(.L_x_94) ;  /* 0x000000001014794e */ /* 0x000fee0000000000 */
[----:B-1--4-:R-:W-:Y:S05]  /*6b10*/  CALL.ABS.NOINC R2 ;  /* 0x0000000002007343 */ /* 0x012fea0003c00000 */
.L_x_94:
[----:B----4-:R-:W-:Y:S01]  /*6b20*/  LOP3.LUT R20, R48, 0xffffe000, RZ, 0xc0, !PT ;  /* 0xffffe00030147812 */ /* 0x010fe200078ec0ff */
[----:B------:R-:W-:Y:S05]  /*6b30*/  WARPSYNC.ALL ;  /* 0x0000000000007948 */ /* 0x000fea0003800000 */
[----:B------:R-:W-:Y:S01]  /*6b40*/  R2UR UR4, R25 ;  /* 0x00000000190472ca */ /* 0x000fe200000e0000 */
[----:B------:R-:W-:Y:S01]  /*6b50*/  IMAD.SHL.U32 R83, R75, 0x4, RZ ;  /* 0x000000044b537824 */ /* 0x000fe200078e00ff */
[----:B------:R-:W-:Y:S01]  /*6b60*/  LOP3.LUT R21, R49, 0xffffe000, RZ, 0xc0, !PT ;  /* 0xffffe00031157812 */ /* 0x000fe200078ec0ff */
[----:B------:R-:W-:Y:S01]  /*6b70*/  IMAD.U32 R84, RZ, RZ, UR50 ;  /* 0x00000032ff547e24 */ /* 0x000fe2000f8e00ff */
[----:B------:R-:W-:Y:S01]  /*6b80*/  LOP3.LUT R26, R50, 0xffffe000, RZ, 0xc0, !PT ;  /* 0xffffe000321a7812 */ /* 0x000fe200078ec0ff */
[----:B------:R-:W-:Y:S01]  /*6b90*/  BSSY.RECONVERGENT B0, `(.L_x_95) ;  /* 0x000005d000007945 */ /* 0x000fe20003800200 */
[----:B-1----:R-:W-:Y:S01]  /*6ba0*/  LOP3.LUT R33, R46, 0xffffe000, RZ, 0xc0, !PT ;  /* 0xffffe0002e217812 */ /* 0x002fe200078ec0ff */
[----:B------:R-:W-:Y:S01]  /*6bb0*/  IMAD R84, R84, 0x800, R61 ;  /* 0x0000080054547824 */ /* 0x000fe200078e023d */
[----:B------:R-:W-:Y:S04]  /*6bc0*/  ISETP.NE.AND P0, PT, R62, RZ, PT ;  /* 0x000000ff3e00720c */ /* 0x000fe80003f05270 */
[----:B------:R-:W-:Y:S01]  /*6bd0*/  LEA R87, R84, UR49, 0x2 ;  /* 0x0000003154577c11 */ /* 0x000fe2000f8e10ff */
[----:B------:R-:W2:Y:S01]  /*6be0*/  LDTM.16dp128bit.x8 R4, tmem[UR4] ;  /* 0x00000004000479ee */ /* 0x000ea20008180000 */
[----:B------:R-:W-:Y:S02]  /*6bf0*/  IMAD.SHL.U32 R84, R76, 0x4, RZ ;  /* 0x000000044c547824 */ /* 0x000fe400078e00ff */
[--C-:B------:R-:W-:Y:S03]  /*6c00*/  IADD3 R89, PT, PT, R83, 0x400, R87.reuse ;  /* 0x0000040053597810 */ /* 0x100fe60007ffe057 */
[C---:B------:R-:W-:Y:S02]  /*6c10*/  IADD3 R90, PT, PT, R84.reuse, 0x400, R87 ;  /* 0x00000400545a7810 */ /* 0x040fe40007ffe057 */
[----:B------:R-:W-:Y:S02]  /*6c20*/  IMAD.IADD R88, R84, 0x1, R89 ;  /* 0x0000000154587824 */ /* 0x000fe400078e0259 */
[C---:B--2---:R-:W-:Y:S01]  /*6c30*/  FMUL R0, R24.reuse, R4 ;  /* 0x0000000418007220 */ /* 0x044fe20000400000 */
[C---:B------:R-:W-:Y:S01]  /*6c40*/  FMUL R2, R24.reuse, R5 ;  /* 0x0000000518027220 */ /* 0x040fe20000400000 */
[C---:B------:R-:W-:Y:S01]  /*6c50*/  FMUL R3, R24.reuse, R6 ;  /* 0x0000000618037220 */ /* 0x040fe20000400000 */
[----:B------:R-:W-:Y:S01]  /*6c60*/  FMUL R7, R24, R7 ;  /* 0x0000000718077220 */ /* 0x000fe20000400000 */
[----:B------:R-:W-:Y:S01]  /*6c70*/  FFMA R28, R27, R20, R0 ;  /* 0x000000141b1c7223 */ /* 0x000fe20000000000 */
[----:B------:R-:W-:Y:S01]  /*6c80*/  LOP3.LUT R20, R51, 0xffffe000, RZ, 0xc0, !PT ;  /* 0xffffe00033147812 */ /* 0x000fe200078ec0ff */
[C---:B------:R-:W-:Y:S01]  /*6c90*/  FFMA R29, R27.reuse, R21, R2 ;  /* 0x000000151b1d7223 */ /* 0x040fe20000000002 */
[----:B------:R-:W-:Y:S01]  /*6ca0*/  LOP3.LUT R21, R44, 0xffffe000, RZ, 0xc0, !PT ;  /* 0xffffe0002c157812 */ /* 0x000fe200078ec0ff */
[----:B------:R-:W-:Y:S01]  /*6cb0*/  FFMA R30, R27, R26, R3 ;  /* 0x0000001a1b1e7223 */ /* 0x000fe20000000003 */
[----:B------:R-:W-:Y:S01]  /*6cc0*/  LOP3.LUT R26, R45, 0xffffe000, RZ, 0xc0, !PT ;  /* 0xffffe0002d1a7812 */ /* 0x000fe200078ec0ff */
[C---:B------:R-:W-:Y:S01]  /*6cd0*/  FMUL R4, R24.reuse, R8 ;  /* 0x0000000818047220 */ /* 0x040fe20000400000 */
[----:B------:R-:W-:Y:S01]  /*6ce0*/  F2FP.TF32.F32.PACK_B R28, R28 ;  /* 0x0000001cff1c723e */ /* 0x000fe200024050ff */
[----:B------:R-:W-:Y:S01]  /*6cf0*/  FFMA R31, R27, R20, R7 ;  /* 0x000000141b1f7223 */ /* 0x000fe20000000007 */
[----:B------:R-:W-:Y:S01]  /*6d00*/  LOP3.LUT R20, R47, 0xffffe000, RZ, 0xc0, !PT ;  /* 0xffffe0002f147812 */ /* 0x000fe200078ec0ff */
[C---:B------:R-:W-:Y:S01]  /*6d10*/  FMUL R5, R24.reuse, R9 ;  /* 0x0000000918057220 */ /* 0x040fe20000400000 */
[----:B------:R-:W-:Y:S01]  /*6d20*/  F2FP.TF32.F32.PACK_B R29, R29 ;  /* 0x0000001dff1d723e */ /* 0x000fe200024050ff */
[C---:B------:R-:W-:Y:S01]  /*6d30*/  FMUL R6, R24.reuse, R10 ;  /* 0x0000000a18067220 */ /* 0x040fe20000400000 */
[----:B------:R-:W-:Y:S01]  /*6d40*/  F2FP.TF32.F32.PACK_B R30, R30 ;  /* 0x0000001eff1e723e */ /* 0x000fe200024050ff */
[----:B------:R-:W-:Y:S01]  /*6d50*/  FMUL R11, R24, R11 ;  /* 0x0000000b180b7220 */ /* 0x000fe20000400000 */
[----:B------:R-:W-:Y:S01]  /*6d60*/  F2FP.TF32.F32.PACK_B R31, R31 ;  /* 0x0000001fff1f723e */ /* 0x000fe200024050ff */
[C---:B------:R-:W-:Y:S01]  /*6d70*/  FFMA R4, R27.reuse, R21, R4 ;  /* 0x000000151b047223 */ /* 0x040fe20000000004 */
[----:B------:R-:W-:Y:S01]  /*6d80*/  LOP3.LUT R21, R40, 0xffffe000, RZ, 0xc0, !PT ;  /* 0xffffe00028157812 */ /* 0x000fe200078ec0ff */
[----:B------:R-:W-:Y:S01]  /*6d90*/  FFMA R5, R27, R26, R5 ;  /* 0x0000001a1b057223 */ /* 0x000fe20000000005 */
[----:B------:R-:W-:Y:S01]  /*6da0*/  LOP3.LUT R26, R43, 0xffffe000, RZ, 0xc0, !PT ;  /* 0xffffe0002b1a7812 */ /* 0x000fe200078ec0ff */
[C---:B------:R-:W-:Y:S01]  /*6db0*/  FFMA R6, R27.reuse, R33, R6 ;  /* 0x000000211b067223 */ /* 0x040fe20000000006 */
[----:B------:R-:W-:Y:S01]  /*6dc0*/  LOP3.LUT R33, R42, 0xffffe000, RZ, 0xc0, !PT ;  /* 0xffffe0002a217812 */ /* 0x000fe200078ec0ff */
[C---:B------:R-:W-:Y:S01]  /*6dd0*/  FMUL R8, R24.reuse, R12 ;  /* 0x0000000c18087220 */ /* 0x040fe20000400000 */
[----:B------:R-:W-:Y:S01]  /*6de0*/  F2FP.TF32.F32.PACK_B R4, R4 ;  /* 0x00000004ff04723e */ /* 0x000fe200024050ff */
[----:B------:R-:W-:Y:S01]  /*6df0*/  FFMA R7, R27, R20, R11 ;  /* 0x000000141b077223 */ /* 0x000fe2000000000b */
[----:B------:R-:W-:Y:S01]  /*6e00*/  LOP3.LUT R20, R41, 0xffffe000, RZ, 0xc0, !PT ;  /* 0xffffe00029147812 */ /* 0x000fe200078ec0ff */
[----:B------:R-:W-:Y:S01]  /*6e10*/  FMUL R9, R24, R13 ;  /* 0x0000000d18097220 */ /* 0x000fe20000400000 */
[----:B------:R-:W-:Y:S01]  /*6e20*/  F2FP.TF32.F32.PACK_B R5, R5 ;  /* 0x00000005ff05723e */ /* 0x000fe200024050ff */
[----:B------:R1:W-:Y:S01]  /*6e30*/  STSM.16.M88.4 [R87+0x400], R28 ;  /* 0x0004001c57007844 */ /* 0x0003e20000000200 */
[----:B------:R-:W-:Y:S01]  /*6e40*/  F2FP.TF32.F32.PACK_B R6, R6 ;  /* 0x00000006ff06723e */ /* 0x000fe200024050ff */
[C---:B------:R-:W-:Y:S01]  /*6e50*/  FFMA R8, R27.reuse, R21, R8 ;  /* 0x000000151b087223 */ /* 0x040fe20000000008 */
[----:B------:R-:W-:Y:S01]  /*6e60*/  LOP3.LUT R21, R36, 0xffffe000, RZ, 0xc0, !PT ;  /* 0xffffe00024157812 */ /* 0x000fe200078ec0ff */
[C---:B------:R-:W-:Y:S01]  /*6e70*/  FMUL R10, R24.reuse, R14 ;  /* 0x0000000e180a7220 */ /* 0x040fe20000400000 */
[C---:B------:R-:W-:Y:S01]  /*6e80*/  FMUL R15, R24.reuse, R15 ;  /* 0x0000000f180f7220 */ /* 0x040fe20000400000 */
[C---:B------:R-:W-:Y:S01]  /*6e90*/  FMUL R12, R24.reuse, R16 ;  /* 0x00000010180c7220 */ /* 0x040fe20000400000 */
[C---:B------:R-:W-:Y:S01]  /*6ea0*/  FFMA R9, R27.reuse, R20, R9 ;  /* 0x000000141b097223 */ /* 0x040fe20000000009 */
[C---:B------:R-:W-:Y:S01]  /*6eb0*/  FFMA R10, R27.reuse, R33, R10 ;  /* 0x000000211b0a7223 */ /* 0x040fe2000000000a */
[C---:B------:R-:W-:Y:S01]  /*6ec0*/  FFMA R11, R27.reuse, R26, R15 ;  /* 0x0000001a1b0b7223 */ /* 0x040fe2000000000f */
[----:B------:R-:W-:Y:S01]  /*6ed0*/  FFMA R12, R27, R21, R12 ;  /* 0x000000151b0c7223 */ /* 0x000fe2000000000c */
[----:B------:R-:W-:Y:S01]  /*6ee0*/  LOP3.LUT R20, R37, 0xffffe000, RZ, 0xc0, !PT ;  /* 0xffffe00025147812 */ /* 0x000fe200078ec0ff */
[----:B------:R-:W-:Y:S01]  /*6ef0*/  FMUL R13, R24, R17 ;  /* 0x00000011180d7220 */ /* 0x000fe20000400000 */
[----:B------:R-:W-:Y:S01]  /*6f00*/  LOP3.LUT R21, R38, 0xffffe000, RZ, 0xc0, !PT ;  /* 0xffffe00026157812 */ /* 0x000fe200078ec0ff */
[C---:B------:R-:W-:Y:S01]  /*6f10*/  FMUL R14, R24.reuse, R18 ;  /* 0x00000012180e7220 */ /* 0x040fe20000400000 */
[----:B------:R-:W-:Y:S01]  /*6f20*/  LOP3.LUT R26, R39, 0xffffe000, RZ, 0xc0, !PT ;  /* 0xffffe000271a7812 */ /* 0x000fe200078ec0ff */
[----:B------:R-:W-:Y:S01]  /*6f30*/  FMUL R19, R24, R19 ;  /* 0x0000001318137220 */ /* 0x000fe20000400000 */
[----:B------:R-:W-:Y:S01]  /*6f40*/  F2FP.TF32.F32.PACK_B R7, R7 ;  /* 0x00000007ff07723e */ /* 0x000fe200024050ff */
[C---:B------:R-:W-:Y:S01]  /*6f50*/  FFMA R13, R27.reuse, R20, R13 ;  /* 0x000000141b0d7223 */ /* 0x040fe2000000000d */
[C---:B------:R-:W-:Y:S01]  /*6f60*/  FFMA R14, R27.reuse, R21, R14 ;  /* 0x000000151b0e7223 */ /* 0x040fe2000000000e */
[----:B------:R-:W-:Y:S01]  /*6f70*/  FFMA R15, R27, R26, R19 ;  /* 0x0000001a1b0f7223 */ /* 0x000fe20000000013 */
[----:B------:R-:W-:Y:S01]  /*6f80*/  F2FP.TF32.F32.PACK_B R8, R8 ;  /* 0x00000008ff08723e */ /* 0x000fe200024050ff */
[----:B------:R1:W-:Y:S01]  /*6f90*/  STSM.16.M88.4 [R90], R4 ;  /* 0x000000045a007844 */ /* 0x0003e20000000200 */
[----:B------:R-:W-:Y:S02]  /*6fa0*/  F2FP.TF32.F32.PACK_B R9, R9 ;  /* 0x00000009ff09723e */ /* 0x000fe400024050ff */
[----:B------:R-:W-:Y:S02]  /*6fb0*/  F2FP.TF32.F32.PACK_B R10, R10 ;  /* 0x0000000aff0a723e */ /* 0x000fe400024050ff */
[----:B------:R-:W-:Y:S02]  /*6fc0*/  F2FP.TF32.F32.PACK_B R11, R11 ;  /* 0x0000000bff0b723e */ /* 0x000fe400024050ff */
[----:B------:R-:W-:Y:S02]  /*6fd0*/  F2FP.TF32.F32.PACK_B R12, R12 ;  /* 0x0000000cff0c723e */ /* 0x000fe400024050ff */
[----:B------:R-:W-:Y:S01]  /*6fe0*/  F2FP.TF32.F32.PACK_B R13, R13 ;  /* 0x0000000dff0d723e */ /* 0x000fe200024050ff */
[----:B------:R1:W-:Y:S01]  /*6ff0*/  STSM.16.M88.4 [R89], R8 ;  /* 0x0000000859007844 */ /* 0x0003e20000000200 */
[----:B------:R-:W-:Y:S02]  /*7000*/  F2FP.TF32.F32.PACK_B R14, R14 ;  /* 0x0000000eff0e723e */ /* 0x000fe400024050ff */
[----:B------:R-:W-:Y:S05]  /*7010*/  F2FP.TF32.F32.PACK_B R15, R15 ;  /* 0x0000000fff0f723e */ /* 0x000fea00024050ff */
[----:B------:R1:W-:Y:S01]  /*7020*/  STSM.16.M88.4 [R88], R12 ;  /* 0x0000000c58007844 */ /* 0x0003e20000000200 */
[----:B------:R-:W-:Y:S01]  /*7030*/  @!PT LDS RZ, [RZ] ;  /* 0x00000000fffff984 */ /* 0x000fe20000000800 */
[----:B------:R-:W-:Y:S01]  /*7040*/  @!PT LDS RZ, [RZ] ;  /* 0x00000000fffff984 */ /* 0x000fe20000000800 */
[----:B------:R-:W-:Y:S01]  /*7050*/  @!PT LDS RZ, [RZ] ;  /* 0x00000000fffff984 */ /* 0x000fe20000000800 */
[----:B------:R-:W-:Y:S01]  /*7060*/  @!PT LDS RZ, [RZ] ;  /* 0x00000000fffff984 */ /* 0x000fe20000000800 */
[----:B------:R2:W-:Y:S07]  /*7070*/  MEMBAR.ALL.CTA ;  /* 0x0000000000007992 */ /* 0x0005ee0000008000 */
[----:B--2---:R-:W2:Y:S02]  /*7080*/  FENCE.VIEW.ASYNC.S ;  /* 0x00000000000073c6 */ /* 0x004ea40000000000 */
[----:B--2---:R-:W-:Y:S06]  /*7090*/  BAR.SYNC.DEFER_BLOCKING 0x1, 0x80 ;  /* 0x0042000000007b1d */ /* 0x004fec0000010000 */
[----:B------:R-:W-:Y:S05]  /*70a0*/  @P0 BRA `(.L_x_96) ;  /* 0x00000000002c0947 */ /* 0x000fea0003800000 */
[----:B------:R-:W2:Y:S01]  /*70b0*/  LDCU.64 UR6, c[0x0][0x348] ;  /* 0x00006900ff0677ac */ /* 0x000ea20008000a00 */
[----:B------:R-:W-:Y:S02]  /*70c0*/  R2UR UR42, R80 ;  /* 0x00000000502a72ca */ /* 0x000fe400000e0000 */
[----:B------:R-:W-:Y:S01]  /*70d0*/  R2UR UR43, R79 ;  /* 0x000000004f2b72ca */ /* 0x000fe200000e0000 */
[----:B------:R-:W-:Y:S01]  /*70e0*/  ULEA UR5, UR50, UR49, 0xd ;  /* 0x0000003132057291 */ /* 0x000fe2000f8e68ff */
[----:B------:R-:W-:Y:S02]  /*70f0*/  R2UR UR44, R77 ;  /* 0x000000004d2c72ca */ /* 0x000fe400000e0000 */
[----:B------:R-:W-:Y:S01]  /*7100*/  R2UR UR45, R78 ;  /* 0x000000004e2d72ca */ /* 0x000fe200000e0000 */
[----:B------:R-:W-:Y:S02]  /*7110*/  UIADD3 UR40, UPT, UPT, UR5, 0x400, URZ ;  /* 0x0000040005287890 */ /* 0x000fe4000fffe0ff */
[----:B--2---:R-:W-:Y:S04]  /*7120*/  UIADD3 UR4, UP0, UPT, UR6, 0x780, URZ ;  /* 0x0000078006047890 */ /* 0x004fe8000ff1e0ff */
[----:B------:R-:W-:Y:S09]  /*7130*/  UIADD3.X UR5, UPT, UPT, URZ, UR7, URZ, UP0, !UPT ;  /* 0x00000007ff057290 */ /* 0x000ff200087fe4ff */
[----:B------:R2:W-:Y:S02]  /*7140*/  UTMASTG.5D.IM2COL [UR40], [UR4] ;  /* 0x00000028040073b5 */ /* 0x0005e40008060000 */
[----:B--2---:R0:W-:Y:S02]  /*7150*/  UTMACMDFLUSH ;  /* 0x00000000000079b7 */ /* 0x0041e40000000000 */
.L_x_96:
[----:B------:R-:W-:Y:S05]  /*7160*/  BSYNC.RECONVERGENT B0 ;  /* 0x0000000000007941 */ /* 0x000fea0003800200 */
.L_x_95:
[----:B------:R-:W-:Y:S01]  /*7170*/  UIADD3 UR42, UPT, UPT, UR50, 0x1, URZ ;  /* 0x00000001322a7890 */ /* 0x000fe2000fffe0ff */
[----:B------:R-:W-:Y:S03]  /*7180*/  BSSY.RECONVERGENT B0, `(.L_x_97) ;  /* 0x0000005000007945 */ /* 0x000fe60003800200 */
[----:B------:R-:W-:Y:S04]  /*7190*/  UISETP.NE.AND UP0, UPT, UR42, 0x3, UPT ;  /* 0x000000032a00788c */ /* 0x000fe8000bf05270 */
[----:B------:R-:W-:Y:S01]  /*71a0*/  USEL UR40, UR42, URZ, UP0 ;  /* 0x000000ff2a287287 */ /* 0x000fe20008000000 */
[----:B------:R-:W-:Y:S11]  /*71b0*/  @P0 BRA `(.L_x_98) ;  /* 0x0000000000040947 */ /* 0x000ff60003800000 */
[----:B------:R-:W-:Y:S04]  /*71c0*/  DEPBAR.LE SB0, 0x1 ;  /* 0x000080400000791a */ /* 0x000fe80000000000 */
.L_x_98:
[----:B------:R-:W-:Y:S05]  /*71d0*/  BSYNC.RECONVERGENT B0 ;  /* 0x0000000000007941 */ /* 0x000fea0003800200 */
.L_x_97:
[----:B------:R-:W-:Y:S01]  /*71e0*/  BAR.SYNC.DEFER_BLOCKING 0x1, 0x80 ;  /* 0x0042000000007b1d */ /* 0x000fe20000010000 */
[----:B------:R-:W-:Y:S01]  /*71f0*/  ISETP.NE.AND P1, PT, R82, RZ, PT ;  /* 0x000000ff5200720c */ /* 0x000fe20003f25270 */
[----:B------:R-:W-:Y:S01]  /*7200*/  UISETP.NE.AND UP0, UPT, UR52, URZ, UPT ;  /* 0x000000ff3400728c */ /* 0x000fe2000bf05270 */
[----:B------:R-:W-:Y:S11]  /*7210*/  LEA R3, R34, UR49, 0x3 ;  /* 0x0000003122037c11 */ /* 0x000ff6000f8e18ff */
[----:B-1----:R-:W-:Y:S01]  /*7220*/  @P1 SHF.L.U32 R4, R32, 0x1f, RZ ;  /* 0x0000001f20041819 */ /* 0x002fe200000006ff */
[----:B------:R-:W-:Y:S06]  /*7230*/  BRA.U !UP0, `(.L_x_99) ;  /* 0x0000000108287547 */ /* 0x000fec000b800000 */
[----:B------:R-:W1:Y:S01]  /*7240*/  S2R R0, SR_CgaCtaId ;  /* 0x0000000000007919 */ /* 0x000e620000008800 */
[----:B------:R-:W-:Y:S05]  /*7250*/  IMAD.U32 R2, RZ, RZ, UR53 ;  /* 0x00000035ff027e24 */ /* 0x000fea000f8e00ff */
[C---:B------:R-:W-:Y:S01]  /*7260*/  @P1 LEA R5, R2.reuse, UR49, 0x3 ;  /* 0x0000003102051c11 */ /* 0x040fe2000f8e18ff */
[----:B------:R-:W-:Y:S04]  /*7270*/  VIADD R2, R2, 0x1 ;  /* 0x0000000102027836 */ /* 0x000fe80000000000 */
[----:B------:R-:W-:Y:S01]  /*7280*/  @P1 VIADD R5, R5, 0xd8 ;  /* 0x000000d805051836 */ /* 0x000fe20000000000 */
[C---:B------:R-:W-:Y:S04]  /*7290*/  ISETP.NE.AND P0, PT, R2.reuse, 0x3, PT ;  /* 0x000000030200780c */ /* 0x040fe80003f05270 */
[----:B------:R-:W-:Y:S04]  /*72a0*/  SEL R2, R2, RZ, P0 ;  /* 0x000000ff02027207 */ /* 0x000fe80000000000 */
[----:B------:R-:W-:Y:S02]  /*72b0*/  R2UR UR53, R2 ;  /* 0x00000000023572ca */ /* 0x000fe400000e0000 */
[----:B-1----:R-:W-:Y:S04]  /*72c0*/  @P1 PRMT R0, R0, 0x654, R5 ;  /* 0x0000065400001816 */ /* 0x002fe80000000005 */
[----:B------:R1:W-:Y:S09]  /*72d0*/  @P1 SYNCS.ARRIVE.TRANS64.RED.A1T0 RZ, [R0+URZ], RZ ;  /* 0x000000ff00ff19a7 */ /* 0x0003f200081004ff */
.L_x_99:
[----:B------:R-:W2:Y:S01]  /*72e0*/  @P1 SYNCS.PHASECHK.TRANS64.TRYWAIT P0, [R3+URZ+0xc0], R4 ;  /* 0x0000c004030015a7 */ /* 0x000ea200080011ff */
[----:B------:R-:W-:Y:S01]  /*72f0*/  BSSY B1, `(.L_x_100) ;  /* 0x0000017000017945 */ /* 0x000fe20003800000 */
[----:B--2---:R-:W-:Y:S03]  /*7300*/  @P1 SEL R35, RZ, 0x1, !P0 ;  /* 0x00000001ff231807 */ /* 0x004fe60004000000 */
[----:B------:R-:W-:Y:S05]  /*7310*/  @!P1 BRA `(.L_x_101) ;  /* 0x0000000000509947 */ /* 0x000fea0003800000 */
[----:B------:R-:W-:Y:S01]  /*7320*/  ISETP.NE.AND P1, PT, R86, RZ, PT ;  /* 0x000000ff5600720c */ /* 0x000fe20003f25270 */
[----:B------:R-:W-:Y:S01]  /*7330*/  BSSY B0, `(.L_x_102) ;  /* 0x000000a000007945 */ /* 0x000fe20003800000 */
[----:B------:R-:W-:Y:S11]  /*7340*/  ISETP.NE.AND P0, PT, R35, RZ, PT ;  /* 0x000000ff2300720c */ /* 0x000ff60003f05270 */
[----:B------:R-:W-:Y:S05]  /*7350*/  @P1 IMAD R2, R34, 0x800, R61 ;  /* 0x0000080022021824 */ /* 0x000fea00078e023d */
[----:B------:R-:W-:Y:S05]  /*7360*/  @P1 LEA R2, R2, UR49, 0x2 ;  /* 0x0000003102021c11 */ /* 0x000fea000f8e10ff */
[--C-:B------:R-:W-:Y:S02]  /*7370*/  @P1 IMAD.IADD R5, R83, 0x1, R2.reuse ;  /* 0x0000000153051824 */ /* 0x100fe400078e0202 */
[----:B-1----:R-:W-:Y:S01]  /*7380*/  @P1 IMAD.IADD R0, R84, 0x1, R2 ;  /* 0x0000000154001824 */ /* 0x002fe200078e0202 */
[----:B------:R-:W-:Y:S06]  /*7390*/  @P0 BRA `(.L_x_103) ;  /* 0x00000000000c0947 */ /* 0x000fec0003800000 */
[----:B------:R-:W-:Y:S04]  /*73a0*/  SHF.L.U32 R32, R32, 0x1f, RZ ;  /* 0x0000001f20207819 */ /* 0x000fe800000006ff */
[----:B------:R-:W1:Y:S02]  /*73b0*/  SYNCS.PHASECHK.TRANS64.TRYWAIT P0, [R3+URZ+0xc0], R32 ;  /* 0x0000c020030075a7 */ /* 0x000e6400080011ff */
[----:B-1----:R-:W-:Y:S05]  /*73c0*/  @!P0 BRA `(.L_x_104) ;  /* 0x0000001400f48947 */ /* 0x002fea0003800000 */
.L_x_103:
[----:B------:R-:W-:Y:S05]  /*73d0*/  BSYNC B0 ;  /* 0x0000000000007941 */ /* 0x000fea0003800000 */
.L_x_102:
[----:B------:R-:W-:Y:S11]  /*73e0*/  ISETP.NE.AND P0, PT, R86, RZ, PT ;  /* 0x000000ff5600720c */ /* 0x000ff60003f05270 */
[----:B------:R-:W-:Y:S02]  /*73f0*/  @!UPT UIADD3 URZ, UPT, UPT, URZ, URZ, URZ ;  /* 0x000000fffffff290 */ /* 0x000fe4000fffe0ff */
[----:B-1----:R-:W-:Y:S01]  /*7400*/  @P0 IADD3 R3, PT, PT, R84, R5, RZ ;  /* 0x0000000554030210 */ /* 0x002fe20007ffe0ff */
[----:B------:R-:W-:Y:S05]  /*7410*/  @P0 WARPSYNC.ALL ;  /* 0x0000000000000948 */ /* 0x000fea0003800000 */
[----:B------:R2:W3:Y:S04]  /*7420*/  @P0 LDSM.16.M88.4 R48, [R2+0x400] ;  /* 0x000400000230083b */ /* 0x0004e80000000200 */
[----:B------:R2:W4:Y:S04]  /*7430*/  @P0 LDSM.16.M88.4 R44, [R0+0x400] ;  /* 0x00040000002c083b */ /* 0x0005280000000200 */
[----:B------:R2:W1:Y:S04]  /*7440*/  @P0 LDSM.16.M88.4 R40, [R5+0x400] ;  /* 0x000400000528083b */ /* 0x0004680000000200 */
[----:B------:R2:W1:Y:S02]  /*7450*/  @P0 LDSM.16.M88.4 R36, [R3+0x400] ;  /* 0x000400000324083b */ /* 0x0004640000000200 */
.L_x_101:
[----:B------:R-:W-:Y:S05]  /*7460*/  BSYNC B1 ;  /* 0x0000000000017941 */ /* 0x000fea0003800000 */
.L_x_100:
[----:B--2---:R-:W-:Y:S05]  /*7470*/  VIADD R3, R25, 0x20 ;  /* 0x0000002019037836 */ /* 0x004fea0000000000 */
[----:B------:R-:W-:Y:S04]  /*7480*/  SHF.R.U32.HI R3, RZ, 0x15, R3 ;  /* 0x00000015ff037819 */ /* 0x000fe80000011603 */
[----:B------:R-:W-:Y:S11]  /*7490*/  LOP3.LUT P0, RZ, R3, 0x3, R64, 0x48, !PT ;  /* 0x0000000303ff7812 */ /* 0x000ff60007804840 */
[----:B------:R-:W-:Y:S02]  /*74a0*/  @!UPT UIADD3 URZ, UPT, UPT, URZ, URZ, URZ ;  /* 0x000000fffffff290 */ /* 0x000fe4000fffe0ff */
[----:B------:R-:W-:Y:S05]  /*74b0*/  @!P0 BRA `(.L_x_105) ;  /* 0x0000000000408947 */ /* 0x000fea0003800000 */
[----:B------:R-:W2:Y:S01]  /*74c0*/  LDCU.64 UR8, c[0x4][0x70] ;  /* 0x01000e00ff0877ac */ /* 0x000ea20008000a00 */
[----:B------:R-:W-:Y:S01]  /*74d0*/  MOV R3, 0x0 ;  /* 0x0000000000037802 */ /* 0x000fe20000000f00 */
[----:B------:R-:W-:Y:S02]  /*74e0*/  HFMA2 R12, -RZ, RZ, 0, 5.9604644775390625e-08 ;  /* 0x00000001ff0c7431 */ /* 0x000fe400000001ff */
[----:B------:R-:W-:Y:S02]  /*74f0*/  IMAD.MOV.U32 R8, RZ, RZ, 0x192 ;  /* 0x00000192ff087424 */ /* 0x000fe400078e00ff */
[----:B------:R-:W-:Y:S01]  /*7500*/  IMAD.MOV.U32 R13, RZ, RZ, RZ ;  /* 0x000000ffff0d7224 */ /* 0x000fe200078e00ff */
[----:B------:R-:W5:Y:S01]  /*7510*/  LDCU.64 UR6, c[0x4][0x78] ;  /* 0x01000f00ff0677ac */ /* 0x000f620008000a00 */
[----:B------:R-:W1:Y:S01]  /*7520*/  LDC.64 R2, c[0x4][R3] ;  /* 0x0100000003027b82 */ /* 0x000e620000000a00 */
[----:B------:R-:W3:Y:S01]  /*7530*/  LDCU.64 UR4, c[0x4][0x10] ;  /* 0x01000200ff0477ac */ /* 0x000ee20008000a00 */
[----:B--2---:R-:W-:Y:S01]  /*7540*/  MOV R5, UR9 ;  /* 0x0000000900057c02 */ /* 0x004fe20008000f00 */
[----:B------:R-:W-:Y:S01]  /*7550*/  IMAD.U32 R4, RZ, RZ, UR8 ;  /* 0x00000008ff047e24 */ /* 0x000fe2000f8e00ff */
[----:B-----5:R-:W-:Y:S01]  /*7560*/  MOV R7, UR7 ;  /* 0x0000000700077c02 */ /* 0x020fe20008000f00 */
[----:B------:R-:W-:Y:S01]  /*7570*/  IMAD.U32 R6, RZ, RZ, UR6 ;  /* 0x00000006ff067e24 */ /* 0x000fe2000f8e00ff */
[----:B---3--:R-:W-:Y:S01]  /*7580*/  MOV R11, UR5 ;  /* 0x00000005000b7c02 */ /* 0x008fe20008000f00 */
[----:B------:R-:W-:Y:S02]  /*7590*/  IMAD.U32 R10, RZ, RZ, UR4 ;  /* 0x00000004ff0a7e24 */ /* 0x000fe4000f8e00ff */
[----:B------:R-:W-:Y:S07]  /*75a0*/  LEPC R20, `(.L_x_105) ;  /* 0x000000001014794e */ /* 0x000fee0000000000 */
[----:B-1--4-:R-:W-:Y:S05]  /*75b0*/  CALL.ABS.NOINC R2 ;  /* 0x0000000002007343 */ /* 0x012fea0003c00000 */
.L_x_105:
[----:B------:R-:W-:Y:S01]  /*75c0*/  ISETP.NE.AND P1, PT, R62, RZ, PT ;  /* 0x000000ff3e00720c */ /* 0x000fe20003f25270 */
[----:B------:R-:W-:Y:S05]  /*75d0*/  WARPSYNC.ALL ;  /* 0x0000000000007948 */ /* 0x000fea0003800000 */
[----:B------:R-:W-:Y:S01]  /*75e0*/  R2UR UR4, R25 ;  /* 0x00000000190472ca */ /* 0x000fe200000e0000 */
[----:B------:R-:W2:Y:S01]  /*75f0*/  S2UR UR5, SR_CgaCtaId ;  /* 0x00000000000579c3 */ /* 0x000ea20000008800 */
[----:B-1-3--:R-:W-:Y:S01]  /*7600*/  LOP3.LUT R0, R48, 0xffffe000, RZ, 0xc0, !PT ;  /* 0xffffe00030007812 */ /* 0x00afe200078ec0ff */
[----:B------:R-:W-:Y:S01]  /*7610*/  IMAD.U32 R86, RZ, RZ, UR40 ;  /* 0x00000028ff567e24 */ /* 0x000fe2000f8e00ff */
[----:B------:R-:W-:Y:S01]  /*7620*/  LOP3.LUT R2, R49, 0xffffe000, RZ, 0xc0, !PT ;  /* 0xffffe00031027812 */ /* 0x000fe200078ec0ff */
[----:B------:R-:W-:Y:S01]  /*7630*/  BSSY.RECONVERGENT B0, `(.L_x_106) ;  /* 0x0000062000007945 */ /* 0x000fe20003800200 */
[----:B------:R-:W-:Y:S01]  /*7640*/  LOP3.LUT R3, R50, 0xffffe000, RZ, 0xc0, !PT ;  /* 0xffffe00032037812 */ /* 0x000fe200078ec0ff */
[----:B------:R-:W-:Y:S01]  /*7650*/  IMAD R86, R86, 0x800, R61 ;  /* 0x0000080056567824 */ /* 0x000fe200078e023d */
[----:B------:R-:W-:Y:S02]  /*7660*/  LOP3.LUT R20, R51, 0xffffe000, RZ, 0xc0, !PT ;  /* 0xffffe00033147812 */ /* 0x000fe400078ec0ff */
[----:B----4-:R-:W-:Y:S02]  /*7670*/  LOP3.LUT R21, R44, 0xffffe000, RZ, 0xc0, !PT ;  /* 0xffffe0002c157812 */ /* 0x010fe400078ec0ff */
[----:B------:R-:W-:Y:S01]  /*7680*/  LOP3.LUT R26, R45, 0xffffe000, RZ, 0xc0, !PT ;  /* 0xffffe0002d1a7812 */ /* 0x000fe200078ec0ff */
[----:B------:R-:W1:Y:S01]  /*7690*/  LDTM.16dp128bit.x8 R4, tmem[UR4+0x20] ;  /* 0x00002004000479ee */ /* 0x000e620008180000 */
[----:B------:R-:W-:Y:S01]  /*76a0*/  R2UR UR4, R85 ;  /* 0x00000000550472ca */ /* 0x000fe200000e0000 */
[----:B------:R-:W-:Y:S01]  /*76b0*/  NOP ;  /* 0x0000000000007918 */ /* 0x000fe20000000000 */
[----:B------:R-:W-:Y:S02]  /*76c0*/  LOP3.LUT R29, R46, 0xffffe000, RZ, 0xc0, !PT ;  /* 0xffffe0002e1d7812 */ /* 0x000fe400078ec0ff */
[----:B------:R-:W-:Y:S02]  /*76d0*/  LOP3.LUT R28, R47, 0xffffe000, RZ, 0xc0, !PT ;  /* 0xffffe0002f1c7812 */ /* 0x000fe400078ec0ff */
[----:B------:R-:W-:Y:S02]  /*76e0*/  LOP3.LUT R31, R40, 0xffffe000, RZ, 0xc0, !PT ;  /* 0xffffe000281f7812 */ /* 0x000fe400078ec0ff */
[----:B------:R-:W-:Y:S02]  /*76f0*/  LOP3.LUT R30, R41, 0xffffe000, RZ, 0xc0, !PT ;  /* 0xffffe000291e7812 */ /* 0x000fe400078ec0ff */
[----:B------:R-:W-:Y:S02]  /*7700*/  LOP3.LUT R33, R42, 0xffffe000, RZ, 0xc0, !PT ;  /* 0xffffe0002a217812 */ /* 0x000fe400078ec0ff */
[----:B------:R-:W-:Y:S01]  /*7710*/  LOP3.LUT R32, R43, 0xffffe000, RZ, 0xc0, !PT ;  /* 0xffffe0002b207812 */ /* 0x000fe200078ec0ff */
[----:B------:R-:W-:Y:S01]  /*7720*/  UIADD3 UR4, UPT, UPT, UR4, 0x120, URZ ;  /* 0x0000012004047890 */ /* 0x000fe2000fffe0ff */
[----:B------:R-:W-:Y:S02]  /*7730*/  LOP3.LUT R35, R36, 0xffffe000, RZ, 0xc0, !PT ;  /* 0xffffe00024237812 */ /* 0x000fe400078ec0ff */
[----:B------:R-:W-:Y:S02]  /*7740*/  LOP3.LUT R34, R37, 0xffffe000, RZ, 0xc0, !PT ;  /* 0xffffe00025227812 */ /* 0x000fe400078ec0ff */
[----:B------:R-:W-:Y:S02]  /*7750*/  LEA R86, R86, UR49, 0x2 ;  /* 0x0000003156567c11 */ /* 0x000fe4000f8e10ff */
[----:B------:R-:W-:Y:S02]  /*7760*/  LOP3.LUT R37, R38, 0xffffe000, RZ, 0xc0, !PT ;  /* 0xffffe00026257812 */ /* 0x000fe400078ec0ff */
[----:B------:R-:W-:Y:S01]  /*7770*/  LOP3.LUT R36, R39, 0xffffe000, RZ, 0xc0, !PT ;  /* 0xffffe00027247812 */ /* 0x000fe200078ec0ff */
[----:B-1----:R-:W-:Y:S01]  /*7780*/  FMUL R4, R24, R4 ;  /* 0x0000000418047220 */ /* 0x002fe20000400000 */
[--C-:B------:R-:W-:Y:S01]  /*7790*/  IADD3 R85, PT, PT, R84, 0x400, R86.reuse ;  /* 0x0000040054557810 */ /* 0x100fe20007ffe056 */
[C---:B------:R-:W-:Y:S01]  /*77a0*/  FMUL R5, R24.reuse, R5 ;  /* 0x0000000518057220 */ /* 0x040fe20000400000 */
[----:B------:R-:W-:Y:S01]  /*77b0*/  IADD3 R83, PT, PT, R83, 0x400, R86 ;  /* 0x0000040053537810 */ /* 0x000fe20007ffe056 */
[C---:B------:R-:W-:Y:S01]  /*77c0*/  FMUL R6, R24.reuse, R6 ;  /* 0x0000000618067220 */ /* 0x040fe20000400000 */
[C---:B------:R-:W-:Y:S01]  /*77d0*/  FMUL R7, R24.reuse, R7 ;  /* 0x0000000718077220 */ /* 0x040fe20000400000 */
[C---:B------:R-:W-:Y:S01]  /*77e0*/  FFMA R4, R27.reuse, R0, R4 ;  /* 0x000000001b047223 */ /* 0x040fe20000000004 */
[C---:B------:R-:W-:Y:S01]  /*77f0*/  FMUL R8, R24.reuse, R8 ;  /* 0x0000000818087220 */ /* 0x040fe20000400000 */
[C---:B------:R-:W-:Y:S01]  /*7800*/  FFMA R5, R27.reuse, R2, R5 ;  /* 0x000000021b057223 */ /* 0x040fe20000000005 */
[C---:B------:R-:W-:Y:S01]  /*7810*/  FMUL R9, R24.reuse, R9 ;  /* 0x0000000918097220 */ /* 0x040fe20000400000 */
[C---:B------:R-:W-:Y:S01]  /*7820*/  FFMA R6, R27.reuse, R3, R6 ;  /* 0x000000031b067223 */ /* 0x040fe20000000006 */
[----:B------:R-:W-:Y:S01]  /*7830*/  F2FP.TF32.F32.PACK_B R4, R4 ;  /* 0x00000004ff04723e */ /* 0x000fe200024050ff */
[C---:B------:R-:W-:Y:S01]  /*7840*/  FMUL R10, R24.reuse, R10 ;  /* 0x0000000a180a7220 */ /* 0x040fe20000400000 */
[----:B------:R-:W-:Y:S01]  /*7850*/  F2FP.TF32.F32.PACK_B R5, R5 ;  /* 0x00000005ff05723e */ /* 0x000fe200024050ff */
[C---:B------:R-:W-:Y:S01]  /*7860*/  FFMA R7, R27.reuse, R20, R7 ;  /* 0x000000141b077223 */ /* 0x040fe20000000007 */
[C---:B------:R-:W-:Y:S01]  /*7870*/  FMUL R11, R24.reuse, R11 ;  /* 0x0000000b180b7220 */ /* 0x040fe20000400000 */
[----:B--2---:R-:W-:Y:S01]  /*7880*/  UPRMT UR4, UR5, 0x654, UR4 ;  /* 0x0000065405047896 */ /* 0x004fe20008000004 */
[C---:B------:R-:W-:Y:S01]  /*7890*/  FFMA R8, R27.reuse, R21, R8 ;  /* 0x000000151b087223 */ /* 0x040fe20000000008 */
[C---:B------:R-:W-:Y:S01]  /*78a0*/  FMUL R12, R24.reuse, R12 ;  /* 0x0000000c180c7220 */ /* 0x040fe20000400000 */
[C---:B------:R-:W-:Y:S01]  /*78b0*/  FFMA R9, R27.reuse, R26, R9 ;  /* 0x0000001a1b097223 */ /* 0x040fe20000000009 */
[C---:B------:R-:W-:Y:S01]  /*78c0*/  FMUL R13, R24.reuse, R13 ;  /* 0x0000000d180d7220 */ /* 0x040fe20000400000 */
[C---:B------:R-:W-:Y:S01]  /*78d0*/  FFMA R10, R27.reuse, R29, R10 ;  /* 0x0000001d1b0a7223 */ /* 0x040fe2000000000a */
[C---:B------:R-:W-:Y:S01]  /*78e0*/  FMUL R14, R24.reuse, R14 ;  /* 0x0000000e180e7220 */ /* 0x040fe20000400000 */
[C---:B------:R-:W-:Y:S01]  /*78f0*/  FFMA R11, R27.reuse, R28, R11 ;  /* 0x0000001c1b0b7223 */ /* 0x040fe2000000000b */
[C---:B------:R-:W-:Y:S01]  /*7900*/  FMUL R15, R24.reuse, R15 ;  /* 0x0000000f180f7220 */ /* 0x040fe20000400000 */
[----:B------:R-:W-:Y:S01]  /*7910*/  F2FP.TF32.F32.PACK_B R6, R6 ;  /* 0x00000006ff06723e */ /* 0x000fe200024050ff */
[C---:B------:R-:W-:Y:S01]  /*7920*/  FFMA R12, R27.reuse, R31, R12 ;  /* 0x0000001f1b0c7223 */ /* 0x040fe2000000000c */
[----:B------:R-:W-:Y:S01]  /*7930*/  F2FP.TF32.F32.PACK_B R7, R7 ;  /* 0x00000007ff07723e */ /* 0x000fe200024050ff */
[C---:B------:R-:W-:Y:S01]  /*7940*/  FMUL R16, R24.reuse, R16 ;  /* 0x0000001018107220 */ /* 0x040fe20000400000 */
[C---:B------:R-:W-:Y:S01]  /*7950*/  FFMA R13, R27.reuse, R30, R13 ;  /* 0x0000001e1b0d7223 */ /* 0x040fe2000000000d */
[C---:B------:R-:W-:Y:S01]  /*7960*/  FMUL R17, R24.reuse, R17 ;  /* 0x0000001118117220 */ /* 0x040fe20000400000 */
[C---:B------:R-:W-:Y:S01]  /*7970*/  FFMA R14, R27.reuse, R33, R14 ;  /* 0x000000211b0e7223 */ /* 0x040fe2000000000e */
[C---:B------:R-:W-:Y:S01]  /*7980*/  FMUL R18, R24.reuse, R18 ;  /* 0x0000001218127220 */ /* 0x040fe20000400000 */
[C---:B------:R-:W-:Y:S01]  /*7990*/  FFMA R15, R27.reuse, R32, R15 ;  /* 0x000000201b0f7223 */ /* 0x040fe2000000000f */
[----:B------:R-:W-:Y:S01]  /*79a0*/  FMUL R19, R24, R19 ;  /* 0x0000001318137220 */ /* 0x000fe20000400000 */
[----:B------:R-:W-:Y:S01]  /*79b0*/  F2FP.TF32.F32.PACK_B R8, R8 ;  /* 0x00000008ff08723e */ /* 0x000fe200024050ff */
[C---:B------:R-:W-:Y:S01]  /*79c0*/  FFMA R16, R27.reuse, R35, R16 ;  /* 0x000000231b107223 */ /* 0x040fe20000000010 */
[----:B------:R-:W-:Y:S01]  /*79d0*/  F2FP.TF32.F32.PACK_B R9, R9 ;  /* 0x00000009ff09723e */ /* 0x000fe200024050ff */
[----:B------:R-:W-:Y:S01]  /*79e0*/  SYNCS.ARRIVE.TRANS64.RED.A1T0 RZ, [UR4], RZ ;  /* 0x000000ffffff79a7 */ /* 0x000fe20008100404 */
[----:B------:R1:W-:Y:S01]  /*79f0*/  STSM.16.M88.4 [R86+0x400], R4 ;  /* 0x0004000456007844 */ /* 0x0003e20000000200 */
[----:B------:R-:W-:Y:S01]  /*7a00*/  F2FP.TF32.F32.PACK_B R10, R10 ;  /* 0x0000000aff0a723e */ /* 0x000fe200024050ff */
[C---:B------:R-:W-:Y:S01]  /*7a10*/  FFMA R17, R27.reuse, R34, R17 ;  /* 0x000000221b117223 */ /* 0x040fe20000000011 */
[----:B------:R-:W-:Y:S01]  /*7a20*/  F2FP.TF32.F32.PACK_B R11, R11 ;  /* 0x0000000bff0b723e */ /* 0x000fe200024050ff */
[C---:B------:R-:W-:Y:S01]  /*7a30*/  FFMA R18, R27.reuse, R37, R18 ;  /* 0x000000251b127223 */ /* 0x040fe20000000012 */
[----:B------:R-:W-:Y:S01]  /*7a40*/  FFMA R19, R27, R36, R19 ;  /* 0x000000241b137223 */ /* 0x000fe20000000013 */
[----:B------:R-:W-:Y:S01]  /*7a50*/  F2FP.TF32.F32.PACK_B R12, R12 ;  /* 0x0000000cff0c723e */ /* 0x000fe200024050ff */
[----:B------:R-:W-:Y:S01]  /*7a60*/  IMAD.IADD R84, R84, 0x1, R83 ;  /* 0x0000000154547824 */ /* 0x000fe200078e0253 */
        /* <DEDUP_REMOVED lines=22> */
[----:B------:R-:W-:Y:S01]  /*7bd0*/  R2UR UR12, R77 ;  /* 0x000000004d0c72ca */ /* 0x000fe200000e0000 */
[----:B------:R-:W-:Y:S01]  /*7be0*/  UIADD3 UR9, UPT, UPT, UR41, 0x20, URZ ;  /* 0x0000002029097890 */ /* 0x000fe2000fffe0ff */
[----:B------:R-:W-:Y:S01]  /*7bf0*/  R2UR UR13, R78 ;  /* 0x000000004e0d72ca */ /* 0x000fe200000e0000 */
[----:B------:R-:W-:Y:S02]  /*7c00*/  UIADD3 UR8, UPT, UPT, UR5, 0x400, URZ ;  /* 0x0000040005087890 */ /* 0x000fe4000fffe0ff */
[----:B--2---:R-:W-:Y:S04]  /*7c10*/  UIADD3 UR4, UP0, UPT, UR6, 0x780, URZ ;  /* 0x0000078006047890 */ /* 0x004fe8000ff1e0ff */
[----:B------:R-:W-:Y:S09]  /*7c20*/  UIADD3.X UR5, UPT, UPT, URZ, UR7, URZ, UP0, !UPT ;  /* 0x00000007ff057290 */ /* 0x000ff200087fe4ff */
[----:B------:R2:W-:Y:S02]  /*7c30*/  UTMASTG.5D.IM2COL [UR8], [UR4] ;  /* 0x00000008040073b5 */ /* 0x0005e40008060000 */
[----:B--2---:R0:W-:Y:S02]  /*7c40*/  UTMACMDFLUSH ;  /* 0x00000000000079b7 */ /* 0x0041e40000000000 */
.L_x_107:
[----:B------:R-:W-:Y:S05]  /*7c50*/  BSYNC.RECONVERGENT B0 ;  /* 0x0000000000007941 */ /* 0x000fea0003800200 */
.L_x_106:
[----:B------:R-:W-:Y:S01]  /*7c60*/  UIADD3 UR4, UPT, UPT, UR40, 0x1, URZ ;  /* 0x0000000128047890 */ /* 0x000fe2000fffe0ff */
[----:B------:R-:W-:Y:S03]  /*7c70*/  BSSY.RECONVERGENT B0, `(.L_x_108) ;  /* 0x0000008000007945 */ /* 0x000fe60003800200 */
[----:B------:R-:W-:Y:S04]  /*7c80*/  UISETP.NE.AND UP0, UPT, UR4, 0x3, UPT ;  /* 0x000000030400788c */ /* 0x000fe8000bf05270 */
[----:B------:R-:W-:Y:S02]  /*7c90*/  UISETP.EQ.XOR UP1, UPT, UR42, 0x3, !UP0 ;  /* 0x000000032a00788c */ /* 0x000fe4000c722a70 */
[----:B------:R-:W-:Y:S04]  /*7ca0*/  USEL UR50, UR4, URZ, UP0 ;  /* 0x000000ff04327287 */ /* 0x000fe80008000000 */
[----:B------:R-:W-:Y:S01]  /*7cb0*/  PLOP3.LUT P0, PT, PT, PT, UP1, 0x80, 0x8 ;  /* 0x000000000008781c */ /* 0x000fe20003f0f018 */
[----:B------:R-:W-:Y:S01]  /*7cc0*/  @!UPT UIADD3 URZ, UPT, UPT, URZ, URZ, URZ ;  /* 0x000000fffffff290 */ /* 0x000fe2000fffe0ff */
[----:B------:R-:W-:Y:S11]  /*7cd0*/  @P1 BRA `(.L_x_109) ;  /* 0x0000000000041947 */ /* 0x000ff60003800000 */
[----:B------:R-:W-:Y:S04]  /*7ce0*/  DEPBAR.LE SB0, 0x1 ;  /* 0x000080400000791a */ /* 0x000fe80000000000 */
.L_x_109:
[----:B------:R-:W-:Y:S05]  /*7cf0*/  BSYNC.RECONVERGENT B0 ;  /* 0x0000000000007941 */ /* 0x000fea0003800200 */
.L_x_108:
[----:B------:R-:W-:Y:S01]  /*7d00*/  BAR.SYNC.DEFER_BLOCKING 0x1, 0x80 ;  /* 0x0042000000007b1d */ /* 0x000fe20000010000 */
[----:B------:R-:W-:Y:S01]  /*7d10*/  SEL R3, RZ, 0x1, !P0 ;  /* 0x00000001ff037807 */ /* 0x000fe20004000000 */
[----:B------:R-:W-:Y:S01]  /*7d20*/  UISETP.NE.AND UP0, UPT, UR52, -0x2, UPT ;  /* 0xfffffffe3400788c */ /* 0x000fe2000bf05270 */
[----:B------:R-:W-:Y:S02]  /*7d30*/  VIADD R0, R22, 0x1 ;  /* 0x0000000116007836 */ /* 0x000fe40000000000 */
[----:B------:R-:W-:Y:S06]  /*7d40*/  LOP3.LUT R60, R60, R3, RZ, 0x3c, !PT ;  /* 0x000000033c3c7212 */ /* 0x000fec00078e3cff */
[----:B------:R-:W-:Y:S05]  /*7d50*/  BRA.U !UP0, `(.L_x_110) ;  /* 0x00000001082c7547 */ /* 0x000fea000b800000 */
[----:B------:R-:W-:Y:S01]  /*7d60*/  ISETP.NE.AND P1, PT, R82, RZ, PT ;  /* 0x000000ff5200720c */ /* 0x000fe20003f25270 */
[----:B------:R-:W2:Y:S01]  /*7d70*/  S2R R2, SR_CgaCtaId ;  /* 0x0000000000027919 */ /* 0x000ea20000008800 */
[----:B------:R-:W-:Y:S11]  /*7d80*/  IMAD.U32 R3, RZ, RZ, UR53 ;  /* 0x00000035ff037e24 */ /* 0x000ff6000f8e00ff */
[C---:B-1----:R-:W-:Y:S01]  /*7d90*/  @P1 LEA R5, R3.reuse, UR49, 0x3 ;  /* 0x0000003103051c11 */ /* 0x042fe2000f8e18ff */
[----:B------:R-:W-:Y:S04]  /*7da0*/  VIADD R3, R3, 0x1 ;  /* 0x0000000103037836 */ /* 0x000fe80000000000 */
[----:B------:R-:W-:Y:S01]  /*7db0*/  @P1 VIADD R5, R5, 0xd8 ;  /* 0x000000d805051836 */ /* 0x000fe20000000000 */
[C---:B------:R-:W-:Y:S04]  /*7dc0*/  ISETP.NE.AND P0, PT, R3.reuse, 0x3, PT ;  /* 0x000000030300780c */ /* 0x040fe80003f05270 */
[----:B------:R-:W-:Y:S04]  /*7dd0*/  SEL R3, R3, RZ, P0 ;  /* 0x000000ff03037207 */ /* 0x000fe80000000000 */
[----:B------:R-:W-:Y:S02]  /*7de0*/  R2UR UR53, R3 ;  /* 0x00000000033572ca */ /* 0x000fe400000e0000 */
[----:B--2---:R-:W-:Y:S04]  /*7df0*/  @P1 PRMT R2, R2, 0x654, R5 ;  /* 0x0000065402021816 */ /* 0x004fe80000000005 */
[----:B------:R2:W-:Y:S09]  /*7e00*/  @P1 SYNCS.ARRIVE.TRANS64.RED.A1T0 RZ, [R2+URZ], RZ ;  /* 0x000000ff02ff19a7 */ /* 0x0005f200081004ff */
.L_x_110:
[----:B------:R-:W-:Y:S01]  /*7e10*/  R2UR UR5, R56 ;  /* 0x00000000380572ca */ /* 0x000fe200000e0000 */
[----:B------:R-:W-:Y:S01]  /*7e20*/  UISETP.NE.AND UP0, UPT, UR60, URZ, UPT ;  /* 0x000000ff3c00728c */ /* 0x000fe2000bf05270 */
[----:B------:R-:W-:Y:S01]  /*7e30*/  R2UR UR4, R57 ;  /* 0x00000000390472ca */ /* 0x000fe200000e0000 */
[----:B-1----:R-:W-:Y:S01]  /*7e40*/  IMAD.MOV.U32 R17, RZ, RZ, R74 ;  /* 0x000000ffff117224 */ /* 0x002fe200078e004a */
[----:B------:R-:W-:Y:S01]  /*7e50*/  ISETP.NE.AND P0, PT, R0, 0x2, PT ;  /* 0x000000020000780c */ /* 0x000fe20003f05270 */
[----:B------:R-:W-:Y:S01]  /*7e60*/  UIADD3 UR52, UPT, UPT, UR52, 0x2, URZ ;  /* 0x0000000234347890 */ /* 0x000fe2000fffe0ff */
[----:B------:R-:W-:Y:S02]  /*7e70*/  LOP3.LUT R58, R58, 0x1, RZ, 0x3c, !PT ;  /* 0x000000013a3a7812 */ /* 0x000fe400078e3cff */
[----:B--2---:R-:W-:Y:S02]  /*7e80*/  SEL R2, RZ, 0x1, P0 ;  /* 0x00000001ff027807 */ /* 0x004fe40000000000 */
[----:B------:R-:W-:Y:S02]  /*7e90*/  SEL R22, R0, RZ, P0 ;  /* 0x000000ff00167207 */ /* 0x000fe40000000000 */
[----:B------:R-:W-:Y:S01]  /*7ea0*/  LOP3.LUT R59, R59, R2, RZ, 0x3c, !PT ;  /* 0x000000023b3b7212 */ /* 0x000fe200078e3cff */
[----:B------:R-:W-:Y:S02]  /*7eb0*/  UIADD3 UR22, UPT, UPT, UR36, UR5, URZ ;  /* 0x0000000524167290 */ /* 0x000fe4000fffe0ff */
[----:B------:R-:W-:Y:S01]  /*7ec0*/  UIADD3 UR51, UPT, UPT, UR37, UR4, URZ ;  /* 0x0000000425337290 */ /* 0x000fe2000fffe0ff */
[----:B------:R-:W-:Y:S11]  /*7ed0*/  BRA.U UP0, `(.L_x_111) ;  /* 0xffffffd900647547 */ /* 0x000ff6000b83ffff */
[----:B------:R-:W-:-:S13]  /*7ee0*/  ISETP.NE.AND P1, PT, R73, RZ, PT ;  /* 0x000000ff4900720c */ /* 0x000fda0003f25270 */
[----:B------:R-:W-:Y:S05]  /*7ef0*/  @!P1 BRA `(.L_x_112) ;  /* 0x0000000000489947 */ /* 0x000fea0003800000 */
[----:B------:R-:W1:Y:S02]  /*7f00*/  LDCU.64 UR4, c[0x0][0x990] ;  /* 0x00013200ff0477ac */ /* 0x000e640008000a00 */
[----:B-1----:R-:W-:-:S04]  /*7f10*/  UISETP.NE.U32.AND UP0, UPT, UR4, URZ, UPT ;  /* 0x000000ff0400728c */ /* 0x002fc8000bf05070 */
[----:B------:R-:W-:-:S09]  /*7f20*/  UISETP.NE.AND.EX UP0, UPT, UR5, URZ, UPT, UP0 ;  /* 0x000000ff0500728c */ /* 0x000fd2000bf05300 */
[----:B------:R-:W-:Y:S05]  /*7f30*/  BRA.U UP0, `(.L_x_113) ;  /* 0x00000001000c7547 */ /* 0x000fea000b800000 */
[----:B------:R-:W-:-:S13]  /*7f40*/  FSETP.NEU.AND P0, PT, R27, RZ, PT ;  /* 0x000000ff1b00720b */ /* 0x000fda0003f0d000 */
[----:B------:R-:W-:Y:S05]  /*7f50*/  @!P0 EXIT ;  /* 0x000000000000894d */ /* 0x000fea0003800000 */
[----:B------:R-:W-:Y:S05]  /*7f60*/  BRA `(.L_x_112) ;  /* 0x00000000002c7947 */ /* 0x000fea0003800000 */
.L_x_113:
[----:B------:R-:W-:Y:S01]  /*7f70*/  ISETP.NE.AND P0, PT, R81, RZ, PT ;  /* 0x000000ff5100720c */ /* 0x000fe20003f05270 */
[----:B------:R-:W-:-:S12]  /*7f80*/  BSSY.RECONVERGENT B0, `(.L_x_112) ;  /* 0x0000009000007945 */ /* 0x000fd80003800200 */
[----:B------:R-:W-:Y:S05]  /*7f90*/  @P0 BRA `(.L_x_114) ;  /* 0x0000000000140947 */ /* 0x000fea0003800000 */
[----:B------:R-:W1:Y:S02]  /*7fa0*/  LDCU.64 UR4, c[0x0][0x988] ;  /* 0x00013100ff0477ac */ /* 0x000e640008000a00 */
[----:B-1----:R-:W-:-:S04]  /*7fb0*/  ISETP.NE.U32.AND P0, PT, RZ, UR4, PT ;  /* 0x00000004ff007c0c */ /* 0x002fc8000bf05070 */
[----:B------:R-:W-:-:S13]  /*7fc0*/  ISETP.NE.AND.EX P0, PT, RZ, UR5, PT, P0 ;  /* 0x00000005ff007c0c */ /* 0x000fda000bf05300 */
[----:B------:R-:W-:Y:S05]  /*7fd0*/  @!P0 EXIT ;  /* 0x000000000000894d */ /* 0x000fea0003800000 */
[----:B------:R-:W-:Y:S05]  /*7fe0*/  BRA `(.L_x_115) ;  /* 0x0000000000087947 */ /* 0x000fea0003800000 */
.L_x_114:
[----:B------:R-:W-:-:S13]  /*7ff0*/  FSETP.NEU.AND P0, PT, R27, RZ, PT ;  /* 0x000000ff1b00720b */ /* 0x000fda0003f0d000 */
[----:B------:R-:W-:Y:S05]  /*8000*/  @!P0 EXIT ;  /* 0x000000000000894d */ /* 0x000fea0003800000 */
.L_x_115:
[----:B------:R-:W-:Y:S05]  /*8010*/  BSYNC.RECONVERGENT B0 ;  /* 0x0000000000007941 */ /* 0x000fea0003800200 */
.L_x_112:
[----:B------:R-:W1:Y:S01]  /*8020*/  S2UR UR5, SR_CgaCtaId ;  /* 0x00000000000579c3 */ /* 0x000e620000008800 */
[----:B------:R-:W-:Y:S01]  /*8030*/  ULEA UR4, UR53, UR49, 0x3 ;  /* 0x0000003135047291 */ /* 0x000fe2000f8e18ff */
[----:B------:R-:W-:-:S04]  /*8040*/  DEPBAR.LE SB0, 0x0 ;  /* 0x000080000000791a */ /* 0x000fc80000000000 */
[----:B------:R-:W-:-:S04]  /*8050*/  UIADD3 UR4, UPT, UPT, UR4, 0xd8, URZ ;  /* 0x000000d804047890 */ /* 0x000fc8000fffe0ff */
[----:B-1----:R-:W-:-:S09]  /*8060*/  UPRMT UR4, UR5, 0x654, UR4 ;  /* 0x0000065405047896 */ /* 0x002fd20008000004 */
[----:B------:R-:W-:Y:S01]  /*8070*/  SYNCS.ARRIVE.TRANS64.RED.A1T0 RZ, [UR4], RZ ;  /* 0x000000ffffff79a7 */ /* 0x000fe20008100404 */
[----:B------:R-:W-:Y:S05]  /*8080*/  EXIT ;  /* 0x000000000000794d */ /* 0x000fea0003800000 */
.L_x_20:
[----:B------:R-:W-:Y:S07]  /*8090*/  MOV R0, UR9 ;  /* 0x0000000900007c02 */ /* 0x000fee0008000f00 */
.L_x_116:
[----:B--2---:R2:W3:Y:S02]  /*80a0*/  SYNCS.PHASECHK.TRANS64.TRYWAIT P0, [R0+URZ+0x60], R5 ;  /* 0x00006005000075a7 */ /* 0x0044e400080011ff */
[----:B---3--:R-:W-:Y:S05]  /*80b0*/  @!P0 NANOSLEEP.SYNCS 0x989680 ;  /* 0x009896800000895d */ /* 0x008fea0003900000 */
[----:B------:R-:W3:Y:S02]  /*80c0*/  @!P0 SYNCS.PHASECHK.TRANS64 P0, [R0+URZ+0x60], R5 ;  /* 0x00006005000085a7 */ /* 0x000ee400080010ff */
[----:B---3--:R-:W-:Y:S05]  /*80d0*/  @!P0 BRA `(.L_x_116) ;  /* 0xfffffffc00f08947 */ /* 0x008fea000383ffff */
[----:B------:R-:W-:Y:S05]  /*80e0*/  BRA `(.L_x_19) ;  /* 0xffffff98002c7947 */ /* 0x000fea000383ffff */
.L_x_26:
[----:B------:R-:W-:Y:S07]  /*80f0*/  MOV R0, UR9 ;  /* 0x0000000900007c02 */ /* 0x000fee0008000f00 */
.L_x_117:
[----:B--2---:R2:W4:Y:S02]  /*8100*/  SYNCS.PHASECHK.TRANS64.TRYWAIT P0, [R0+URZ+0x60], R5 ;  /* 0x00006005000075a7 */ /* 0x00452400080011ff */
[----:B----4-:R-:W-:Y:S05]  /*8110*/  @!P0 NANOSLEEP.SYNCS 0x989680 ;  /* 0x009896800000895d */ /* 0x010fea0003900000 */
[----:B------:R-:W4:Y:S02]  /*8120*/  @!P0 SYNCS.PHASECHK.TRANS64 P0, [R0+URZ+0x60], R5 ;  /* 0x00006005000085a7 */ /* 0x000f2400080010ff */
[----:B----4-:R-:W-:Y:S05]  /*8130*/  @!P0 BRA `(.L_x_117) ;  /* 0xfffffffc00f08947 */ /* 0x010fea000383ffff */
[----:B------:R-:W-:Y:S05]  /*8140*/  BRA `(.L_x_25) ;  /* 0xffffff9c00b87947 */ /* 0x000fea000383ffff */
.L_x_30:
[----:B------:R-:W-:-:S07]  /*8150*/  MOV R0, UR36 ;  /* 0x0000002400007c02 */ /* 0x000fce0008000f00 */
.L_x_118:
[----:B-1----:R1:W2:Y:S02]  /*8160*/  SYNCS.PHASECHK.TRANS64.TRYWAIT P0, [R0+URZ+0x100], R3 ;  /* 0x00010003000075a7 */ /* 0x0022a400080011ff */
[----:B--2---:R-:W-:Y:S05]  /*8170*/  @!P0 NANOSLEEP.SYNCS 0x989680 ;  /* 0x009896800000895d */ /* 0x004fea0003900000 */
[----:B------:R-:W2:Y:S02]  /*8180*/  @!P0 SYNCS.PHASECHK.TRANS64 P0, [R0+URZ+0x100], R3 ;  /* 0x00010003000085a7 */ /* 0x000ea400080010ff */
[----:B--2---:R-:W-:Y:S05]  /*8190*/  @!P0 BRA `(.L_x_118) ;  /* 0xfffffffc00f08947 */ /* 0x004fea000383ffff */
[----:B------:R-:W-:Y:S05]  /*81a0*/  BRA `(.L_x_119) ;  /* 0xffffffa000847947 */ /* 0x000fea000383ffff */
.L_x_34:
[----:B------:R-:W-:-:S07]  /*81b0*/  MOV R0, UR4 ;  /* 0x0000000400007c02 */ /* 0x000fce0008000f00 */
.L_x_120:
[----:B-1----:R1:W2:Y:S02]  /*81c0*/  SYNCS.PHASECHK.TRANS64.TRYWAIT P0, [R0+URZ], R3 ;  /* 0x00000003000075a7 */ /* 0x0022a400080011ff */
[----:B--2---:R-:W-:Y:S05]  /*81d0*/  @!P0 NANOSLEEP.SYNCS 0x989680 ;  /* 0x009896800000895d */ /* 0x004fea0003900000 */
[----:B------:R-:W2:Y:S02]  /*81e0*/  @!P0 SYNCS.PHASECHK.TRANS64 P0, [R0+URZ], R3 ;  /* 0x00000003000085a7 */ /* 0x000ea400080010ff */
[----:B--2---:R-:W-:Y:S05]  /*81f0*/  @!P0 BRA `(.L_x_120) ;  /* 0xfffffffc00f08947 */ /* 0x004fea000383ffff */
[----:B------:R-:W-:Y:S05]  /*8200*/  BRA `(.L_x_121) ;  /* 0xffffffa8001c7947 */ /* 0x000fea000383ffff */
.L_x_35:
[----:B------:R-:W-:-:S07]  /*8210*/  MOV R0, UR5 ;  /* 0x0000000500007c02 */ /* 0x000fce0008000f00 */
.L_x_122:
[----:B-1----:R1:W2:Y:S02]  /*8220*/  SYNCS.PHASECHK.TRANS64.TRYWAIT P0, [R0+URZ], R3 ;  /* 0x00000003000075a7 */ /* 0x0022a400080011ff */
[----:B--2---:R-:W-:Y:S05]  /*8230*/  @!P0 NANOSLEEP.SYNCS 0x989680 ;  /* 0x009896800000895d */ /* 0x004fea0003900000 */
[----:B------:R-:W2:Y:S02]  /*8240*/  @!P0 SYNCS.PHASECHK.TRANS64 P0, [R0+URZ], R3 ;  /* 0x00000003000085a7 */ /* 0x000ea400080010ff */
[----:B--2---:R-:W-:Y:S05]  /*8250*/  @!P0 BRA `(.L_x_122) ;  /* 0xfffffffc00f08947 */ /* 0x004fea000383ffff */
[----:B------:R-:W-:Y:S05]  /*8260*/  BRA `(.L_x_123) ;  /* 0xffffffa8002c7947 */ /* 0x000fea000383ffff */
.L_x_36:
[----:B------:R-:W-:-:S07]  /*8270*/  MOV R0, UR5 ;  /* 0x0000000500007c02 */ /* 0x000fce0008000f00 */
.L_x_124:
[----:B-1----:R1:W2:Y:S02]  /*8280*/  SYNCS.PHASECHK.TRANS64.TRYWAIT P0, [R0+URZ], R3 ;  /* 0x00000003000075a7 */ /* 0x0022a400080011ff */
[----:B--2---:R-:W-:Y:S05]  /*8290*/  @!P0 NANOSLEEP.SYNCS 0x989680 ;  /* 0x009896800000895d */ /* 0x004fea0003900000 */
[----:B------:R-:W2:Y:S02]  /*82a0*/  @!P0 SYNCS.PHASECHK.TRANS64 P0, [R0+URZ], R3 ;  /* 0x00000003000085a7 */ /* 0x000ea400080010ff */
[----:B--2---:R-:W-:Y:S05]  /*82b0*/  @!P0 BRA `(.L_x_124) ;  /* 0xfffffffc00f08947 */ /* 0x004fea000383ffff */
[----:B------:R-:W-:Y:S05]  /*82c0*/  BRA `(.L_x_125) ;  /* 0xffffffa8003c7947 */ /* 0x000fea000383ffff */
.L_x_37:
[----:B------:R-:W-:-:S07]  /*82d0*/  MOV R0, UR5 ;  /* 0x0000000500007c02 */ /* 0x000fce0008000f00 */
.L_x_126:
[----:B-1----:R1:W2:Y:S02]  /*82e0*/  SYNCS.PHASECHK.TRANS64.TRYWAIT P0, [R0+URZ], R3 ;  /* 0x00000003000075a7 */ /* 0x0022a400080011ff */
[----:B--2---:R-:W-:Y:S05]  /*82f0*/  @!P0 NANOSLEEP.SYNCS 0x989680 ;  /* 0x009896800000895d */ /* 0x004fea0003900000 */
[----:B------:R-:W2:Y:S02]  /*8300*/  @!P0 SYNCS.PHASECHK.TRANS64 P0, [R0+URZ], R3 ;  /* 0x00000003000085a7 */ /* 0x000ea400080010ff */
[----:B--2---:R-:W-:Y:S05]  /*8310*/  @!P0 BRA `(.L_x_126) ;  /* 0xfffffffc00f08947 */ /* 0x004fea000383ffff */
[----:B------:R-:W-:Y:S05]  /*8320*/  BRA `(.L_x_127) ;  /* 0xffffffa8004c7947 */ /* 0x000fea000383ffff */
.L_x_38:
[----:B------:R-:W-:-:S07]  /*8330*/  MOV R0, UR5 ;  /* 0x0000000500007c02 */ /* 0x000fce0008000f00 */
.L_x_128:
[----:B-1----:R1:W2:Y:S02]  /*8340*/  SYNCS.PHASECHK.TRANS64.TRYWAIT P0, [R0+URZ], R3 ;  /* 0x00000003000075a7 */ /* 0x0022a400080011ff */
[----:B--2---:R-:W-:Y:S05]  /*8350*/  @!P0 NANOSLEEP.SYNCS 0x989680 ;  /* 0x009896800000895d */ /* 0x004fea0003900000 */
[----:B------:R-:W2:Y:S02]  /*8360*/  @!P0 SYNCS.PHASECHK.TRANS64 P0, [R0+URZ], R3 ;  /* 0x00000003000085a7 */ /* 0x000ea400080010ff */
[----:B--2---:R-:W-:Y:S05]  /*8370*/  @!P0 BRA `(.L_x_128) ;  /* 0xfffffffc00f08947 */ /* 0x004fea000383ffff */
[----:B------:R-:W-:Y:S05]  /*8380*/  BRA `(.L_x_129) ;  /* 0xffffffa8005c7947 */ /* 0x000fea000383ffff */
.L_x_39:
[----:B------:R-:W-:-:S07]  /*8390*/  MOV R0, UR5 ;  /* 0x0000000500007c02 */ /* 0x000fce0008000f00 */
.L_x_130:
[----:B-1----:R1:W2:Y:S02]  /*83a0*/  SYNCS.PHASECHK.TRANS64.TRYWAIT P0, [R0+URZ], R3 ;  /* 0x00000003000075a7 */ /* 0x0022a400080011ff */
[----:B--2---:R-:W-:Y:S05]  /*83b0*/  @!P0 NANOSLEEP.SYNCS 0x989680 ;  /* 0x009896800000895d */ /* 0x004fea0003900000 */
[----:B------:R-:W2:Y:S02]  /*83c0*/  @!P0 SYNCS.PHASECHK.TRANS64 P0, [R0+URZ], R3 ;  /* 0x00000003000085a7 */ /* 0x000ea400080010ff */
[----:B--2---:R-:W-:Y:S05]  /*83d0*/  @!P0 BRA `(.L_x_130) ;  /* 0xfffffffc00f08947 */ /* 0x004fea000383ffff */
[----:B------:R-:W-:Y:S05]  /*83e0*/  BRA `(.L_x_131) ;  /* 0xffffffa8006c7947 */ /* 0x000fea000383ffff */
.L_x_40:
[----:B------:R-:W-:-:S07]  /*83f0*/  MOV R0, UR5 ;  /* 0x0000000500007c02 */ /* 0x000fce0008000f00 */
.L_x_132:
[----:B-1----:R1:W2:Y:S02]  /*8400*/  SYNCS.PHASECHK.TRANS64.TRYWAIT P0, [R0+URZ], R3 ;  /* 0x00000003000075a7 */ /* 0x0022a400080011ff */
[----:B--2---:R-:W-:Y:S05]  /*8410*/  @!P0 NANOSLEEP.SYNCS 0x989680 ;  /* 0x009896800000895d */ /* 0x004fea0003900000 */
[----:B------:R-:W2:Y:S02]  /*8420*/  @!P0 SYNCS.PHASECHK.TRANS64 P0, [R0+URZ], R3 ;  /* 0x00000003000085a7 */ /* 0x000ea400080010ff */
[----:B--2---:R-:W-:Y:S05]  /*8430*/  @!P0 BRA `(.L_x_132) ;  /* 0xfffffffc00f08947 */ /* 0x004fea000383ffff */
[----:B------:R-:W-:Y:S05]  /*8440*/  BRA `(.L_x_133) ;  /* 0xffffffa8007c7947 */ /* 0x000fea000383ffff */
.L_x_41:
[----:B------:R-:W-:-:S07]  /*8450*/  MOV R0, UR5 ;  /* 0x0000000500007c02 */ /* 0x000fce0008000f00 */
.L_x_134:
[----:B-1----:R1:W2:Y:S02]  /*8460*/  SYNCS.PHASECHK.TRANS64.TRYWAIT P0, [R0+URZ], R3 ;  /* 0x00000003000075a7 */ /* 0x0022a400080011ff */
[----:B--2---:R-:W-:Y:S05]  /*8470*/  @!P0 NANOSLEEP.SYNCS 0x989680 ;  /* 0x009896800000895d */ /* 0x004fea0003900000 */
[----:B------:R-:W2:Y:S02]  /*8480*/  @!P0 SYNCS.PHASECHK.TRANS64 P0, [R0+URZ], R3 ;  /* 0x00000003000085a7 */ /* 0x000ea400080010ff */
[----:B--2---:R-:W-:Y:S05]  /*8490*/  @!P0 BRA `(.L_x_134) ;  /* 0xfffffffc00f08947 */ /* 0x004fea000383ffff */
[----:B------:R-:W-:Y:S05]  /*84a0*/  BRA `(.L_x_135) ;  /* 0xffffffa8008c7947 */ /* 0x000fea000383ffff */
.L_x_42:
[----:B------:R-:W-:-:S07]  /*84b0*/  MOV R0, UR5 ;  /* 0x0000000500007c02 */ /* 0x000fce0008000f00 */
.L_x_136:
[----:B-1----:R1:W2:Y:S02]  /*84c0*/  SYNCS.PHASECHK.TRANS64.TRYWAIT P0, [R0+URZ], R3 ;  /* 0x00000003000075a7 */ /* 0x0022a400080011ff */
[----:B--2---:R-:W-:Y:S05]  /*84d0*/  @!P0 NANOSLEEP.SYNCS 0x989680 ;  /* 0x009896800000895d */ /* 0x004fea0003900000 */
[----:B------:R-:W2:Y:S02]  /*84e0*/  @!P0 SYNCS.PHASECHK.TRANS64 P0, [R0+URZ], R3 ;  /* 0x00000003000085a7 */ /* 0x000ea400080010ff */
[----:B--2---:R-:W-:Y:S05]  /*84f0*/  @!P0 BRA `(.L_x_136) ;  /* 0xfffffffc00f08947 */ /* 0x004fea000383ffff */
[----:B------:R-:W-:Y:S05]  /*8500*/  BRA `(.L_x_137) ;  /* 0xffffffa8009c7947 */ /* 0x000fea000383ffff */
.L_x_43:
[----:B------:R-:W-:-:S07]  /*8510*/  MOV R0, UR5 ;  /* 0x0000000500007c02 */ /* 0x000fce0008000f00 */
.L_x_138:
[----:B-1----:R1:W2:Y:S02]  /*8520*/  SYNCS.PHASECHK.TRANS64.TRYWAIT P0, [R0+URZ], R3 ;  /* 0x00000003000075a7 */ /* 0x0022a400080011ff */
[----:B--2---:R-:W-:Y:S05]  /*8530*/  @!P0 NANOSLEEP.SYNCS 0x989680 ;  /* 0x009896800000895d */ /* 0x004fea0003900000 */
[----:B------:R-:W2:Y:S02]  /*8540*/  @!P0 SYNCS.PHASECHK.TRANS64 P0, [R0+URZ], R3 ;  /* 0x00000003000085a7 */ /* 0x000ea400080010ff */
[----:B--2---:R-:W-:Y:S05]  /*8550*/  @!P0 BRA `(.L_x_138) ;  /* 0xfffffffc00f08947 */ /* 0x004fea000383ffff */
[----:B------:R-:W-:Y:S05]  /*8560*/  BRA `(.L_x_139) ;  /* 0xffffffa800ac7947 */ /* 0x000fea000383ffff */
.L_x_44:
[----:B------:R-:W-:-:S07]  /*8570*/  MOV R0, UR5 ;  /* 0x0000000500007c02 */ /* 0x000fce0008000f00 */
.L_x_140:
[----:B-1----:R1:W2:Y:S02]  /*8580*/  SYNCS.PHASECHK.TRANS64.TRYWAIT P0, [R0+URZ], R3 ;  /* 0x00000003000075a7 */ /* 0x0022a400080011ff */
[----:B--2---:R-:W-:Y:S05]  /*8590*/  @!P0 NANOSLEEP.SYNCS 0x989680 ;  /* 0x009896800000895d */ /* 0x004fea0003900000 */
[----:B------:R-:W2:Y:S02]  /*85a0*/  @!P0 SYNCS.PHASECHK.TRANS64 P0, [R0+URZ], R3 ;  /* 0x00000003000085a7 */ /* 0x000ea400080010ff */
[----:B--2---:R-:W-:Y:S05]  /*85b0*/  @!P0 BRA `(.L_x_140) ;  /* 0xfffffffc00f08947 */ /* 0x004fea000383ffff */
[----:B------:R-:W-:Y:S05]  /*85c0*/  BRA `(.L_x_141) ;  /* 0xffffffa800bc7947 */ /* 0x000fea000383ffff */
.L_x_47:
[----:B------:R-:W-:-:S07]  /*85d0*/  MOV R4, UR4 ;  /* 0x0000000400047c02 */ /* 0x000fce0008000f00 */
.L_x_142:
[----:B--2---:R2:W3:Y:S02]  /*85e0*/  SYNCS.PHASECHK.TRANS64.TRYWAIT P1, [R4+URZ+0x108], R7 ;  /* 0x00010807040075a7 */ /* 0x0044e400080211ff */
[----:B---3--:R-:W-:Y:S05]  /*85f0*/  @!P1 NANOSLEEP.SYNCS 0x989680 ;  /* 0x009896800000995d */ /* 0x008fea0003900000 */
[----:B------:R-:W3:Y:S02]  /*8600*/  @!P1 SYNCS.PHASECHK.TRANS64 P1, [R4+URZ+0x108], R7 ;  /* 0x00010807040095a7 */ /* 0x000ee400080210ff */
[----:B---3--:R-:W-:Y:S05]  /*8610*/  @!P1 BRA `(.L_x_142) ;  /* 0xfffffffc00f09947 */ /* 0x008fea000383ffff */
[----:B------:R-:W-:Y:S05]  /*8620*/  BRA `(.L_x_143) ;  /* 0xffffffac002c7947 */ /* 0x000fea000383ffff */
.L_x_48:
[----:B--2---:R-:W-:-:S07]  /*8630*/  MOV R4, UR4 ;  /* 0x0000000400047c02 */ /* 0x004fce0008000f00 */
.L_x_144:
[----:B--2---:R2:W3:Y:S02]  /*8640*/  SYNCS.PHASECHK.TRANS64.TRYWAIT P1, [R4+URZ+0x100], R5 ;  /* 0x00010005040075a7 */ /* 0x0044e400080211ff */
[----:B---3--:R-:W-:Y:S05]  /*8650*/  @!P1 NANOSLEEP.SYNCS 0x989680 ;  /* 0x009896800000995d */ /* 0x008fea0003900000 */
[----:B------:R-:W3:Y:S02]  /*8660*/  @!P1 SYNCS.PHASECHK.TRANS64 P1, [R4+URZ+0x100], R5 ;  /* 0x00010005040095a7 */ /* 0x000ee400080210ff */
[----:B---3--:R-:W-:Y:S05]  /*8670*/  @!P1 BRA `(.L_x_144) ;  /* 0xfffffffc00f09947 */ /* 0x008fea000383ffff */
[----:B------:R-:W-:Y:S05]  /*8680*/  BRA `(.L_x_145) ;  /* 0xffffffac00347947 */ /* 0x000fea000383ffff */
.L_x_56:
[----:B------:R-:W-:-:S07]  /*8690*/  MOV R0, UR20 ;  /* 0x0000001400007c02 */ /* 0x000fce0008000f00 */
.L_x_146:
[----:B-1----:R1:W2:Y:S02]  /*86a0*/  SYNCS.PHASECHK.TRANS64.TRYWAIT P0, [R0+URZ+0x100], R5 ;  /* 0x00010005000075a7 */ /* 0x0022a400080011ff */
[----:B--2---:R-:W-:Y:S05]  /*86b0*/  @!P0 NANOSLEEP.SYNCS 0x989680 ;  /* 0x009896800000895d */ /* 0x004fea0003900000 */
[----:B------:R-:W2:Y:S02]  /*86c0*/  @!P0 SYNCS.PHASECHK.TRANS64 P0, [R0+URZ+0x100], R5 ;  /* 0x00010005000085a7 */ /* 0x000ea400080010ff */
[----:B--2---:R-:W-:Y:S05]  /*86d0*/  @!P0 BRA `(.L_x_146) ;  /* 0xfffffffc00f08947 */ /* 0x004fea000383ffff */
[----:B------:R-:W-:Y:S05]  /*86e0*/  BRA `(.L_x_147) ;  /* 0xffffffb000c07947 */ /* 0x000fea000383ffff */
.L_x_57:
[----:B------:R-:W-:-:S07]  /*86f0*/  MOV R5, UR24 ;  /* 0x0000001800057c02 */ /* 0x000fce0008000f00 */
.L_x_148:
[----:B-1----:R1:W2:Y:S02]  /*8700*/  SYNCS.PHASECHK.TRANS64.TRYWAIT P0, [R5+URZ+0x120], R0 ;  /* 0x00012000050075a7 */ /* 0x0022a400080011ff */
[----:B--2---:R-:W-:Y:S05]  /*8710*/  @!P0 NANOSLEEP.SYNCS 0x989680 ;  /* 0x009896800000895d */ /* 0x004fea0003900000 */
[----:B------:R-:W2:Y:S02]  /*8720*/  @!P0 SYNCS.PHASECHK.TRANS64 P0, [R5+URZ+0x120], R0 ;  /* 0x00012000050085a7 */ /* 0x000ea400080010ff */
[----:B--2---:R-:W-:Y:S05]  /*8730*/  @!P0 BRA `(.L_x_148) ;  /* 0xfffffffc00f08947 */ /* 0x004fea000383ffff */
[----:B------:R-:W-:Y:S05]  /*8740*/  BRA `(.L_x_149) ;  /* 0xffffffb000dc7947 */ /* 0x000fea000383ffff */
.L_x_60:
[----:B-1----:R-:W-:Y:S07]  /*8750*/  MOV R0, UR18 ;  /* 0x0000001200007c02 */ /* 0x002fee0008000f00 */
.L_x_150:
[----:B-1----:R1:W2:Y:S02]  /*8760*/  SYNCS.PHASECHK.TRANS64.TRYWAIT P0, [R0+URZ], R5 ;  /* 0x00000005000075a7 */ /* 0x0022a400080011ff */
[----:B--2---:R-:W-:Y:S05]  /*8770*/  @!P0 NANOSLEEP.SYNCS 0x989680 ;  /* 0x009896800000895d */ /* 0x004fea0003900000 */
[----:B------:R-:W2:Y:S02]  /*8780*/  @!P0 SYNCS.PHASECHK.TRANS64 P0, [R0+URZ], R5 ;  /* 0x00000005000085a7 */ /* 0x000ea400080010ff */
[----:B--2---:R-:W-:Y:S05]  /*8790*/  @!P0 BRA `(.L_x_150) ;  /* 0xfffffffc00f08947 */ /* 0x004fea000383ffff */
[----:B------:R-:W-:Y:S05]  /*87a0*/  BRA `(.L_x_59) ;  /* 0xffffffb400007947 */ /* 0x000fea000383ffff */
.L_x_63:
[----:B------:R-:W-:-:S07]  /*87b0*/  MOV R0, UR4 ;  /* 0x0000000400007c02 */ /* 0x000fce0008000f00 */
.L_x_151:
[----:B-1----:R1:W3:Y:S02]  /*87c0*/  SYNCS.PHASECHK.TRANS64.TRYWAIT P0, [R0+URZ], R3 ;  /* 0x00000003000075a7 */ /* 0x0022e400080011ff */
[----:B---3--:R-:W-:Y:S05]  /*87d0*/  @!P0 NANOSLEEP.SYNCS 0x989680 ;  /* 0x009896800000895d */ /* 0x008fea0003900000 */
[----:B------:R-:W3:Y:S02]  /*87e0*/  @!P0 SYNCS.PHASECHK.TRANS64 P0, [R0+URZ], R3 ;  /* 0x00000003000085a7 */ /* 0x000ee400080010ff */
[----:B---3--:R-:W-:Y:S05]  /*87f0*/  @!P0 BRA `(.L_x_151) ;  /* 0xfffffffc00f08947 */ /* 0x008fea000383ffff */
[----:B------:R-:W-:Y:S05]  /*8800*/  BRA `(.L_x_152) ;  /* 0xffffffb400fc7947 */ /* 0x000fea000383ffff */
.L_x_64:
[----:B------:R-:W-:-:S07]  /*8810*/  MOV R0, UR4 ;  /* 0x0000000400007c02 */ /* 0x000fce0008000f00 */
.L_x_153:
[----:B-1----:R1:W2:Y:S02]  /*8820*/  SYNCS.PHASECHK.TRANS64.TRYWAIT P0, [R0+URZ], R3 ;  /* 0x00000003000075a7 */ /* 0x0022a400080011ff */
[----:B--2---:R-:W-:Y:S05]  /*8830*/  @!P0 NANOSLEEP.SYNCS 0x989680 ;  /* 0x009896800000895d */ /* 0x004fea0003900000 */
[----:B------:R-:W2:Y:S02]  /*8840*/  @!P0 SYNCS.PHASECHK.TRANS64 P0, [R0+URZ], R3 ;  /* 0x00000003000085a7 */ /* 0x000ea400080010ff */
[----:B--2---:R-:W-:Y:S05]  /*8850*/  @!P0 BRA `(.L_x_153) ;  /* 0xfffffffc00f08947 */ /* 0x004fea000383ffff */
[----:B------:R-:W-:Y:S05]  /*8860*/  BRA `(.L_x_154) ;  /* 0xffffffb800087947 */ /* 0x000fea000383ffff */
.L_x_69:
[----:B------:R-:W-:Y:S07]  /*8870*/  MOV R0, UR24 ;  /* 0x0000001800007c02 */ /* 0x000fee0008000f00 */
.L_x_155:
[----:B--2---:R2:W4:Y:S02]  /*8880*/  SYNCS.PHASECHK.TRANS64.TRYWAIT P0, [R0+URZ+0x100], R5 ;  /* 0x00010005000075a7 */ /* 0x00452400080011ff */
[----:B----4-:R-:W-:Y:S05]  /*8890*/  @!P0 NANOSLEEP.SYNCS 0x989680 ;  /* 0x009896800000895d */ /* 0x010fea0003900000 */
[----:B------:R-:W4:Y:S02]  /*88a0*/  @!P0 SYNCS.PHASECHK.TRANS64 P0, [R0+URZ+0x100], R5 ;  /* 0x00010005000085a7 */ /* 0x000f2400080010ff */
[----:B----4-:R-:W-:Y:S05]  /*88b0*/  @!P0 BRA `(.L_x_155) ;  /* 0xfffffffc00f08947 */ /* 0x010fea000383ffff */
[----:B------:R-:W-:Y:S05]  /*88c0*/  BRA `(.L_x_156) ;  /* 0xffffffbc00447947 */ /* 0x000fea000383ffff */
.L_x_72:
[----:B------:R-:W-:Y:S07]  /*88d0*/  MOV R0, UR24 ;  /* 0x0000001800007c02 */ /* 0x000fee0008000f00 */
.L_x_157:
[----:B--2---:R2:W4:Y:S02]  /*88e0*/  SYNCS.PHASECHK.TRANS64.TRYWAIT P3, [R0+URZ+0xf8], R15 ;  /* 0x0000f80f000075a7 */ /* 0x00452400080611ff */
[----:B----4-:R-:W-:Y:S05]  /*88f0*/  @!P3 NANOSLEEP.SYNCS 0x989680 ;  /* 0x009896800000b95d */ /* 0x010fea0003900000 */
[----:B------:R-:W4:Y:S02]  /*8900*/  @!P3 SYNCS.PHASECHK.TRANS64 P3, [R0+URZ+0xf8], R15 ;  /* 0x0000f80f0000b5a7 */ /* 0x000f2400080610ff */
[----:B----4-:R-:W-:Y:S05]  /*8910*/  @!P3 BRA `(.L_x_157) ;  /* 0xfffffffc00f0b947 */ /* 0x010fea000383ffff */
[----:B------:R-:W-:Y:S05]  /*8920*/  BRA `(.L_x_71) ;  /* 0xffffffc000a07947 */ /* 0x000fea000383ffff */
.L_x_75:
[----:B------:R-:W-:Y:S07]  /*8930*/  MOV R8, UR7 ;  /* 0x0000000700087c02 */ /* 0x000fee0008000f00 */
.L_x_158:
[----:B-1----:R1:W2:Y:S02]  /*8940*/  SYNCS.PHASECHK.TRANS64.TRYWAIT P1, [R8+URZ+0xd8], R15 ;  /* 0x0000d80f080075a7 */ /* 0x0022a400080211ff */
[----:B--2---:R-:W-:Y:S05]  /*8950*/  @!P1 NANOSLEEP.SYNCS 0x989680 ;  /* 0x009896800000995d */ /* 0x004fea0003900000 */
[----:B------:R-:W2:Y:S02]  /*8960*/  @!P1 SYNCS.PHASECHK.TRANS64 P1, [R8+URZ+0xd8], R15 ;  /* 0x0000d80f080095a7 */ /* 0x000ea400080210ff */
[----:B--2---:R-:W-:Y:S05]  /*8970*/  @!P1 BRA `(.L_x_158) ;  /* 0xfffffffc00f09947 */ /* 0x004fea000383ffff */
[----:B------:R-:W-:Y:S05]  /*8980*/  BRA `(.L_x_159) ;  /* 0xffffffc400547947 */ /* 0x000fea000383ffff */
.L_x_76:
[----:B------:R-:W-:Y:S07]  /*8990*/  MOV R5, UR4 ;  /* 0x0000000400057c02 */ /* 0x000fee0008000f00 */
.L_x_160:
[----:B-1----:R1:W2:Y:S02]  /*89a0*/  SYNCS.PHASECHK.TRANS64.TRYWAIT P0, [R5+URZ+0xd8], R14 ;  /* 0x0000d80e050075a7 */ /* 0x0022a400080011ff */
[----:B--2---:R-:W-:Y:S05]  /*89b0*/  @!P0 NANOSLEEP.SYNCS 0x989680 ;  /* 0x009896800000895d */ /* 0x004fea0003900000 */
[----:B------:R-:W2:Y:S02]  /*89c0*/  @!P0 SYNCS.PHASECHK.TRANS64 P0, [R5+URZ+0xd8], R14 ;  /* 0x0000d80e050085a7 */ /* 0x000ea400080010ff */
[----:B--2---:R-:W-:Y:S05]  /*89d0*/  @!P0 BRA `(.L_x_160) ;  /* 0xfffffffc00f08947 */ /* 0x004fea000383ffff */
[----:B------:R-:W-:Y:S05]  /*89e0*/  BRA `(.L_x_161) ;  /* 0xffffffc400c07947 */ /* 0x000fea000383ffff */
.L_x_78:
[----:B------:R-:W-:-:S07]  /*89f0*/  MOV R0, UR4 ;  /* 0x0000000400007c02 */ /* 0x000fce0008000f00 */
.L_x_162:
[----:B-1----:R1:W4:Y:S02]  /*8a00*/  SYNCS.PHASECHK.TRANS64.TRYWAIT P0, [R0+URZ], R3 ;  /* 0x00000003000075a7 */ /* 0x00232400080011ff */
[----:B----4-:R-:W-:Y:S05]  /*8a10*/  @!P0 NANOSLEEP.SYNCS 0x989680 ;  /* 0x009896800000895d */ /* 0x010fea0003900000 */
[----:B------:R-:W4:Y:S02]  /*8a20*/  @!P0 SYNCS.PHASECHK.TRANS64 P0, [R0+URZ], R3 ;  /* 0x00000003000085a7 */ /* 0x000f2400080010ff */
[----:B----4-:R-:W-:Y:S05]  /*8a30*/  @!P0 BRA `(.L_x_162) ;  /* 0xfffffffc00f08947 */ /* 0x010fea000383ffff */
[----:B------:R-:W-:Y:S05]  /*8a40*/  BRA `(.L_x_163) ;  /* 0xffffffc800487947 */ /* 0x000fea000383ffff */
.L_x_79:
[----:B-1----:R1:W4:Y:S02]  /*8a50*/  SYNCS.PHASECHK.TRANS64.TRYWAIT P0, [R2+URZ], R3 ;  /* 0x00000003020075a7 */ /* 0x00232400080011ff */
[----:B----4-:R-:W-:Y:S05]  /*8a60*/  @!P0 NANOSLEEP.SYNCS 0x989680 ;  /* 0x009896800000895d */ /* 0x010fea0003900000 */
[----:B------:R-:W4:Y:S02]  /*8a70*/  @!P0 SYNCS.PHASECHK.TRANS64 P0, [R2+URZ], R3 ;  /* 0x00000003020085a7 */ /* 0x000f2400080010ff */
[----:B----4-:R-:W-:Y:S05]  /*8a80*/  @!P0 BRA `(.L_x_79) ;  /* 0xfffffffc00f08947 */ /* 0x010fea000383ffff */
[----:B------:R-:W-:Y:S05]  /*8a90*/  BRA `(.L_x_164) ;  /* 0xffffffc800747947 */ /* 0x000fea000383ffff */
.L_x_81:
[----:B------:R-:W-:Y:S07]  /*8aa0*/  MOV R0, UR49 ;  /* 0x0000003100007c02 */ /* 0x000fee0008000f00 */
.L_x_165:
[----:B-1----:R1:W2:Y:S02]  /*8ab0*/  SYNCS.PHASECHK.TRANS64.TRYWAIT P0, [R0+URZ+0x100], R3 ;  /* 0x00010003000075a7 */ /* 0x0022a400080011ff */
[----:B--2---:R-:W-:Y:S05]  /*8ac0*/  @!P0 NANOSLEEP.SYNCS 0x989680 ;  /* 0x009896800000895d */ /* 0x004fea0003900000 */
[----:B------:R-:W2:Y:S02]  /*8ad0*/  @!P0 SYNCS.PHASECHK.TRANS64 P0, [R0+URZ+0x100], R3 ;  /* 0x00010003000085a7 */ /* 0x000ea400080010ff */
[----:B--2---:R-:W-:Y:S05]  /*8ae0*/  @!P0 BRA `(.L_x_165) ;  /* 0xfffffffc00f08947 */ /* 0x004fea000383ffff */
[----:B------:R-:W-:Y:S05]  /*8af0*/  BRA `(.L_x_166) ;  /* 0xffffffcc00687947 */ /* 0x000fea000383ffff */
.L_x_91:
[----:B-1----:R1:W2:Y:S02]  /*8b00*/  SYNCS.PHASECHK.TRANS64.TRYWAIT P1, [R3+URZ+0xc0], R4 ;  /* 0x0000c004030075a7 */ /* 0x0022a400080211ff */
[----:B--2---:R-:W-:Y:S05]  /*8b10*/  @!P1 NANOSLEEP.SYNCS 0x989680 ;  /* 0x009896800000995d */ /* 0x004fea0003900000 */
[----:B------:R-:W2:Y:S02]  /*8b20*/  @!P1 SYNCS.PHASECHK.TRANS64 P1, [R3+URZ+0xc0], R4 ;  /* 0x0000c004030095a7 */ /* 0x000ea400080210ff */
[----:B--2---:R-:W-:Y:S05]  /*8b30*/  @!P1 BRA `(.L_x_91) ;  /* 0xfffffffc00f09947 */ /* 0x004fea000383ffff */
[----:B------:R-:W-:Y:S05]  /*8b40*/  BRA `(.L_x_90) ;  /* 0xffffffdc00207947 */ /* 0x000fea000383ffff */
.L_x_93:
[----:B--2---:R2:W3:Y:S02]  /*8b50*/  SYNCS.PHASECHK.TRANS64.TRYWAIT P0, [R85+URZ+0x110], R0 ;  /* 0x00011000550075a7 */ /* 0x0044e400080011ff */
[----:B---3--:R-:W-:Y:S05]  /*8b60*/  @!P0 NANOSLEEP.SYNCS 0x989680 ;  /* 0x009896800000895d */ /* 0x008fea0003900000 */
[----:B------:R-:W3:Y:S02]  /*8b70*/  @!P0 SYNCS.PHASECHK.TRANS64 P0, [R85+URZ+0x110], R0 ;  /* 0x00011000550085a7 */ /* 0x000ee400080010ff */
[----:B---3--:R-:W-:Y:S05]  /*8b80*/  @!P0 BRA `(.L_x_93) ;  /* 0xfffffffc00f08947 */ /* 0x008fea000383ffff */
[----:B------:R-:W-:Y:S05]  /*8b90*/  BRA `(.L_x_92) ;  /* 0xffffffdc009c7947 */ /* 0x000fea000383ffff */
.L_x_104:
[----:B-1----:R1:W2:Y:S02]  /*8ba0*/  SYNCS.PHASECHK.TRANS64.TRYWAIT P0, [R3+URZ+0xc0], R32 ;  /* 0x0000c020030075a7 */ /* 0x0022a400080011ff */
[----:B--2---:R-:W-:Y:S05]  /*8bb0*/  @!P0 NANOSLEEP.SYNCS 0x989680 ;  /* 0x009896800000895d */ /* 0x004fea0003900000 */
[----:B------:R-:W2:Y:S02]  /*8bc0*/  @!P0 SYNCS.PHASECHK.TRANS64 P0, [R3+URZ+0xc0], R32 ;  /* 0x0000c020030085a7 */ /* 0x000ea400080010ff */
[----:B--2---:R-:W-:Y:S05]  /*8bd0*/  @!P0 BRA `(.L_x_104) ;  /* 0xfffffffc00f08947 */ /* 0x004fea000383ffff */
[----:B------:R-:W-:Y:S05]  /*8be0*/  BRA `(.L_x_103) ;  /* 0xffffffe400f87947 */ /* 0x000fea000383ffff */
        .weak           $__internal_0_$__cuda_sm10x_tcgen05_guardrail_trap_col_being_dealloced_not_returned_by_alloc
        .type           $__internal_0_$__cuda_sm10x_tcgen05_guardrail_trap_col_being_dealloced_not_returned_by_alloc,@function
        .size           $__internal_0_$__cuda_sm10x_tcgen05_guardrail_trap_col_being_dealloced_not_returned_by_alloc,($__internal_1_$__cuda_sm10x_tcgen05_guardrail_trap_phase_invalid_during_alloc - $__internal_0_$__cuda_sm10x_tcgen05_guardrail_trap_col_being_dealloced_not_returned_by_alloc)
$__internal_0_$__cuda_sm10x_tcgen05_guardrail_trap_col_being_dealloced_not_returned_by_alloc:
[----:B------:R-:W-:Y:S05]  /*8bf0*/  BPT.TRAP 0x1 ;  /* 0x000000040000795c */ /* 0x000fea0000300000 */
[----:B------:R-:W-:-:S04]  /*8c00*/  MOV R3, 0x0 ;  /* 0x0000000000037802 */ /* 0x000fc80000000f00 */
[----:B------:R-:W-:Y:S05]  /*8c10*/  RET.REL.NODEC R2 `(_ZN7cutlass13device_kernelINS_4conv6kernel13ConvUniversalINS1_16ConvProblemShapeILNS1_8OperatorE0ELi3EEENS1_10collective14CollectiveConvINS1_47MainloopSm100TmaUmmaWarpSpecializedImplicitGemmILS5_0ELi12ELi3ELi1ELi2EN4cute5tupleIJNSA_1CILi1EEESD_SD_EEEEENSB_IJNSC_ILi64EEESG_NSB_IJNSC_ILi32EEEEEEEEENS_10tfloat32_tESK_NSA_8TiledMMAINSA_8MMA_AtomIJNSA_17SM100_MMA_TF32_SSISK_SK_fLi64ELi64ELNSA_4UMMA5MajorE0ELSP_0ELNSO_7ScaleInE0ELSQ_0EEEEEENSA_6LayoutISE_NSB_IJNSC_ILi0EEESU_SU_EEEEENSB_IJNSA_10UnderscoreESX_SX_EEEEENS7_6detail27Sm100ImplicitGemmTileTraitsINSA_20SM90_TMA_LOAD_IM2COLENSA_14ComposedLayoutINSA_7SwizzleILi3ELi4ELi3EEENSA_18smem_ptr_flag_bitsILi32EEENST_INSB_IJNSC_ILi8EEESH_EEENSB_IJSH_SD_EEEEEEEvEENS11_INSA_13SM90_TMA_LOADES1C_vEEEENS_8epilogue10collective18CollectiveEpilogueINS1H_23Sm100TmaWarpSpecializedILi3ELi2ELi16ELb1ELb0EEEJSJ_NSB_IJNST_ISG_SD_EENST_ISH_SD_EEEEESK_NSB_IJNSB_IJllllEEESD_SU_EEESK_S1Q_NS1H_6fusion15FusionCallbacksIS1L_NS1R_17LinearCombinationISK_fSK_fLNS_15FloatRoundStyleE2EEESJ_S1O_JEEENSA_5SM1004TMEM4LOAD26SM100_TMEM_LOAD_16dp128b8xES12_S1C_NSA_17SM75_U32x4_LDSM_NENSA_21SM90_TMA_STORE_IM2COLES1C_NSA_17SM90_U32x4_STSM_NENSA_39AutoVectorizingCopyWithAssumedAlignmentILi128EEEEEEvvEEEEvNT_6ParamsE) ;  /* 0xffffff7002f87950 */ /* 0x000fea0003c3ffff */
        .weak           $__internal_1_$__cuda_sm10x_tcgen05_guardrail_trap_phase_invalid_during_alloc
        .type           $__internal_1_$__cuda_sm10x_tcgen05_guardrail_trap_phase_invalid_during_alloc,@function
        .size           $__internal_1_$__cuda_sm10x_tcgen05_guardrail_trap_phase_invalid_during_alloc,($__internal_2_$__cuda_sm10x_tcgen05_guardrail_trap_unallocated_columns_being_dealloced - $__internal_1_$__cuda_sm10x_tcgen05_guardrail_trap_phase_invalid_during_alloc)
$__internal_1_$__cuda_sm10x_tcgen05_guardrail_trap_phase_invalid_during_alloc:
[----:B------:R-:W-:Y:S05]  /*8c20*/  BPT.TRAP 0x1 ;  /* 0x000000040000795c */ /* 0x000fea0000300000 */
[----:B------:R-:W-:-:S04]  /*8c30*/  HFMA2 R3, -RZ, RZ, 0, 0 ;  /* 0x00000000ff037431 */ /* 0x000fc800000001ff */
[----:B------:R-:W-:Y:S05]  /*8c40*/  RET.REL.NODEC R2 `(_ZN7cutlass13device_kernelINS_4conv6kernel13ConvUniversalINS1_16ConvProblemShapeILNS1_8OperatorE0ELi3EEENS1_10collective14CollectiveConvINS1_47MainloopSm100TmaUmmaWarpSpecializedImplicitGemmILS5_0ELi12ELi3ELi1ELi2EN4cute5tupleIJNSA_1CILi1EEESD_SD_EEEEENSB_IJNSC_ILi64EEESG_NSB_IJNSC_ILi32EEEEEEEEENS_10tfloat32_tESK_NSA_8TiledMMAINSA_8MMA_AtomIJNSA_17SM100_MMA_TF32_SSISK_SK_fLi64ELi64ELNSA_4UMMA5MajorE0ELSP_0ELNSO_7ScaleInE0ELSQ_0EEEEEENSA_6LayoutISE_NSB_IJNSC_ILi0EEESU_SU_EEEEENSB_IJNSA_10UnderscoreESX_SX_EEEEENS7_6detail27Sm100ImplicitGemmTileTraitsINSA_20SM90_TMA_LOAD_IM2COLENSA_14ComposedLayoutINSA_7SwizzleILi3ELi4ELi3EEENSA_18smem_ptr_flag_bitsILi32EEENST_INSB_IJNSC_ILi8EEESH_EEENSB_IJSH_SD_EEEEEEEvEENS11_INSA_13SM90_TMA_LOADES1C_vEEEENS_8epilogue10collective18CollectiveEpilogueINS1H_23Sm100TmaWarpSpecializedILi3ELi2ELi16ELb1ELb0EEEJSJ_NSB_IJNST_ISG_SD_EENST_ISH_SD_EEEEESK_NSB_IJNSB_IJllllEEESD_SU_EEESK_S1Q_NS1H_6fusion15FusionCallbacksIS1L_NS1R_17LinearCombinationISK_fSK_fLNS_15FloatRoundStyleE2EEESJ_S1O_JEEENSA_5SM1004TMEM4LOAD26SM100_TMEM_LOAD_16dp128b8xES12_S1C_NSA_17SM75_U32x4_LDSM_NENSA_21SM90_TMA_STORE_IM2COLES1C_NSA_17SM90_U32x4_STSM_NENSA_39AutoVectorizingCopyWithAssumedAlignmentILi128EEEEEEvvEEEEvNT_6ParamsE) ;  /* 0xffffff7002ec7950 */ /* 0x000fea0003c3ffff */
        .weak           $__internal_2_$__cuda_sm10x_tcgen05_guardrail_trap_unallocated_columns_being_dealloced
        .type           $__internal_2_$__cuda_sm10x_tcgen05_guardrail_trap_unallocated_columns_being_dealloced,@function
        .size           $__internal_2_$__cuda_sm10x_tcgen05_guardrail_trap_unallocated_columns_being_dealloced,(.L_x_168 - $__internal_2_$__cuda_sm10x_tcgen05_guardrail_trap_unallocated_columns_being_dealloced)
$__internal_2_$__cuda_sm10x_tcgen05_guardrail_trap_unallocated_columns_being_dealloced:
[----:B------:R-:W-:Y:S05]  /*8c50*/  BPT.TRAP 0x1 ;  /* 0x000000040000795c */ /* 0x000fea0000300000 */
[----:B------:R-:W-:-:S04]  /*8c60*/  MOV R3, 0x0 ;  /* 0x0000000000037802 */ /* 0x000fc80000000f00 */
[----:B------:R-:W-:Y:S05]  /*8c70*/  RET.REL.NODEC R2 `(_ZN7cutlass13device_kernelINS_4conv6kernel13ConvUniversalINS1_16ConvProblemShapeILNS1_8OperatorE0ELi3EEENS1_10collective14CollectiveConvINS1_47MainloopSm100TmaUmmaWarpSpecializedImplicitGemmILS5_0ELi12ELi3ELi1ELi2EN4cute5tupleIJNSA_1CILi1EEESD_SD_EEEEENSB_IJNSC_ILi64EEESG_NSB_IJNSC_ILi32EEEEEEEEENS_10tfloat32_tESK_NSA_8TiledMMAINSA_8MMA_AtomIJNSA_17SM100_MMA_TF32_SSISK_SK_fLi64ELi64ELNSA_4UMMA5MajorE0ELSP_0ELNSO_7ScaleInE0ELSQ_0EEEEEENSA_6LayoutISE_NSB_IJNSC_ILi0EEESU_SU_EEEEENSB_IJNSA_10UnderscoreESX_SX_EEEEENS7_6detail27Sm100ImplicitGemmTileTraitsINSA_20SM90_TMA_LOAD_IM2COLENSA_14ComposedLayoutINSA_7SwizzleILi3ELi4ELi3EEENSA_18smem_ptr_flag_bitsILi32EEENST_INSB_IJNSC_ILi8EEESH_EEENSB_IJSH_SD_EEEEEEEvEENS11_INSA_13SM90_TMA_LOADES1C_vEEEENS_8epilogue10collective18CollectiveEpilogueINS1H_23Sm100TmaWarpSpecializedILi3ELi2ELi16ELb1ELb0EEEJSJ_NSB_IJNST_ISG_SD_EENST_ISH_SD_EEEEESK_NSB_IJNSB_IJllllEEESD_SU_EEESK_S1Q_NS1H_6fusion15FusionCallbacksIS1L_NS1R_17LinearCombinationISK_fSK_fLNS_15FloatRoundStyleE2EEESJ_S1O_JEEENSA_5SM1004TMEM4LOAD26SM100_TMEM_LOAD_16dp128b8xES12_S1C_NSA_17SM75_U32x4_LDSM_NENSA_21SM90_TMA_STORE_IM2COLES1C_NSA_17SM90_U32x4_STSM_NENSA_39AutoVectorizingCopyWithAssumedAlignmentILi128EEEEEEvvEEEEvNT_6ParamsE) ;  /* 0xffffff7002e07950 */ /* 0x000fea0003c3ffff */
.L_x_167:
[----:B------:R-:W-:-:S00]  /*8c80*/  BRA `(.L_x_167) ;  /* 0xfffffffc00fc7947 */ /* 0x000fc0000383ffff */
[----:B------:R-:W-:-:S00]  /*8c90*/  NOP ;  /* 0x0000000000007918 */ /* 0x000fc00000000000 */
        /* <DEDUP_REMOVED lines=14> */
.L_x_168:


//--------------------- .nv.global.init           --------------------------
	.section	.nv.global.init,"aw",@progbits
.nv.global.init:
	.type		$str$29,@object
	.size		$str$29,($str$30 - $str$29)
$str$29:
        /*0000*/ 	.byte	0x28, 0x61, 0x64, 0x64, 0x72, 0x65, 0x73, 0x73, 0x20, 0x26, 0x20, 0x6d, 0x61, 0x73, 0x6b, 0x29
        /*0010*/ 	.byte	0x20, 0x3d, 0x3d, 0x20, 0x30, 0x00
	.type		$str$30,@object
	.size		$str$30,($str$28 - $str$30)
$str$30:
        /*0016*/ 	.byte	0x2f, 0x74, 0x6d, 0x70, 0x2f, 0x63, 0x75, 0x74, 0x6c, 0x61, 0x73, 0x73, 0x5f, 0x73, 0x77, 0x65
        /*0026*/ 	.byte	0x65, 0x70, 0x5f, 0x73, 0x72, 0x63, 0x2f, 0x69, 0x6e, 0x63, 0x6c, 0x75, 0x64, 0x65, 0x2f, 0x63
        /*0036*/ 	.byte	0x75, 0x74, 0x65, 0x2f, 0x70, 0x6f, 0x69, 0x6e, 0x74, 0x65, 0x72, 0x5f, 0x66, 0x6c, 0x61, 0x67
        /*0046*/ 	.byte	0x67, 0x65, 0x64, 0x2e, 0x68, 0x70, 0x70, 0x00
	.type		$str$28,@object
	.size		$str$28,($str$27 - $str$28)
$str$28:
        /*004e*/ 	.byte	0x2f, 0x74, 0x6d, 0x70, 0x2f, 0x63, 0x75, 0x74, 0x6c, 0x61, 0x73, 0x73, 0x5f, 0x73, 0x77, 0x65
        /*005e*/ 	.byte	0x65, 0x70, 0x5f, 0x73, 0x72, 0x63, 0x2f, 0x69, 0x6e, 0x63, 0x6c, 0x75, 0x64, 0x65, 0x2f, 0x63
        /*006e*/ 	.byte	0x75, 0x74, 0x65, 0x2f, 0x61, 0x74, 0x6f, 0x6d, 0x2f, 0x63, 0x6f, 0x70, 0x79, 0x5f, 0x74, 0x72
        /*007e*/ 	.byte	0x61, 0x69, 0x74, 0x73, 0x5f, 0x73, 0x6d, 0x31, 0x30, 0x30, 0x2e, 0x68, 0x70, 0x70, 0x00
	.type		$str$27,@object
	.size		$str$27,(__unnamed_1 - $str$27)
$str$27:
        /*008d*/ 	.byte	0x28, 0x28, 0x75, 0x69, 0x6e, 0x74, 0x33, 0x32, 0x5f, 0x74, 0x28, 0x74, 0x68, 0x72, 0x65, 0x61
        /*009d*/ 	.byte	0x64, 0x49, 0x64, 0x78, 0x2e, 0x78, 0x29, 0x20, 0x2f, 0x20, 0x33, 0x32, 0x29, 0x20, 0x25, 0x20
        /*00ad*/ 	.byte	0x34, 0x29, 0x20, 0x3d, 0x3d, 0x20, 0x28, 0x28, 0x28, 0x74, 0x6d, 0x65, 0x6d, 0x5f, 0x61, 0x64
        /*00bd*/ 	.byte	0x64, 0x72, 0x20, 0x3e, 0x3e, 0x20, 0x31, 0x36, 0x29, 0x20, 0x2f, 0x20, 0x33, 0x32, 0x29, 0x20
        /*00cd*/ 	.byte	0x25, 0x20, 0x34, 0x29, 0x00
	.type		__unnamed_1,@object
	.size		__unnamed_1,(__unnamed_2 - __unnamed_1)
__unnamed_1:
        /*00d2*/ 	.byte	0x61, 0x75, 0x74, 0x6f, 0x20, 0x63, 0x75, 0x74, 0x65, 0x3a, 0x3a, 0x61, 0x73, 0x5f, 0x70, 0x6f
        /* <DEDUP_REMOVED lines=24> */
        /*0262*/ 	.byte	0x30, 0x34, 0x38, 0x3e, 0x3e, 0x3e, 0x3e, 0x5d, 0x00
	.type		__unnamed_2,@object
	.size		__unnamed_2,(.L_2 - __unnamed_2)
__unnamed_2:
        /* <DEDUP_REMOVED lines=45> */
        /*053b*/ 	.byte	0x3e, 0x3e, 0x3e, 0x5d, 0x00
.L_2:


//--------------------- .nv.shared._ZN7cutlass13device_kernelINS_4conv6kernel13ConvUniversalINS1_16ConvProblemShapeILNS1_8OperatorE0ELi3EEENS1_10collective14CollectiveConvINS1_47MainloopSm100TmaUmmaWarpSpecializedImplicitGemmILS5_0ELi12ELi3ELi1ELi2EN4cute5tupleIJNSA_1CILi1EEESD_SD_EEEEENSB_IJNSC_ILi64EEESG_NSB_IJNSC_ILi32EEEEEEEEENS_10tfloat32_tESK_NSA_8TiledMMAINSA_8MMA_AtomIJNSA_17SM100_MMA_TF32_SSISK_SK_fLi64ELi64ELNSA_4UMMA5MajorE0ELSP_0ELNSO_7ScaleInE0ELSQ_0EEEEEENSA_6LayoutISE_NSB_IJNSC_ILi0EEESU_SU_EEEEENSB_IJNSA_10UnderscoreESX_SX_EEEEENS7_6detail27Sm100ImplicitGemmTileTraitsINSA_20SM90_TMA_LOAD_IM2COLENSA_14ComposedLayoutINSA_7SwizzleILi3ELi4ELi3EEENSA_18smem_ptr_flag_bitsILi32EEENST_INSB_IJNSC_ILi8EEESH_EEENSB_IJSH_SD_EEEEEEEvEENS11_INSA_13SM90_TMA_LOADES1C_vEEEENS_8epilogue10collective18CollectiveEpilogueINS1H_23Sm100TmaWarpSpecializedILi3ELi2ELi16ELb1ELb0EEEJSJ_NSB_IJNST_ISG_SD_EENST_ISH_SD_EEEEESK_NSB_IJNSB_IJllllEEESD_SU_EEESK_S1Q_NS1H_6fusion15FusionCallbacksIS1L_NS1R_17LinearCombinationISK_fSK_fLNS_15FloatRoundStyleE2EEESJ_S1O_JEEENSA_5SM1004TMEM4LOAD26SM100_TMEM_LOAD_16dp128b8xES12_S1C_NSA_17SM75_U32x4_LDSM_NENSA_21SM90_TMA_STORE_IM2COLES1C_NSA_17SM90_U32x4_STSM_NENSA_39AutoVectorizingCopyWithAssumedAlignmentILi128EEEEEEvvEEEEvNT_6ParamsE --------------------------
	.section	.nv.shared._ZN7cutlass13device_kernelINS_4conv6kernel13ConvUniversalINS1_16ConvProblemShapeILNS1_8OperatorE0ELi3EEENS1_10collective14CollectiveConvINS1_47MainloopSm100TmaUmmaWarpSpecializedImplicitGemmILS5_0ELi12ELi3ELi1ELi2EN4cute5tupleIJNSA_1CILi1EEESD_SD_EEEEENSB_IJNSC_ILi64EEESG_NSB_IJNSC_ILi32EEEEEEEEENS_10tfloat32_tESK_NSA_8TiledMMAINSA_8MMA_AtomIJNSA_17SM100_MMA_TF32_SSISK_SK_fLi64ELi64ELNSA_4UMMA5MajorE0ELSP_0ELNSO_7ScaleInE0ELSQ_0EEEEEENSA_6LayoutISE_NSB_IJNSC_ILi0EEESU_SU_EEEEENSB_IJNSA_10UnderscoreESX_SX_EEEEENS7_6detail27Sm100ImplicitGemmTileTraitsINSA_20SM90_TMA_LOAD_IM2COLENSA_14ComposedLayoutINSA_7SwizzleILi3ELi4ELi3EEENSA_18smem_ptr_flag_bitsILi32EEENST_INSB_IJNSC_ILi8EEESH_EEENSB_IJSH_SD_EEEEEEEvEENS11_INSA_13SM90_TMA_LOADES1C_vEEEENS_8epilogue10collective18CollectiveEpilogueINS1H_23Sm100TmaWarpSpecializedILi3ELi2ELi16ELb1ELb0EEEJSJ_NSB_IJNST_ISG_SD_EENST_ISH_SD_EEEEESK_NSB_IJNSB_IJllllEEESD_SU_EEESK_S1Q_NS1H_6fusion15FusionCallbacksIS1L_NS1R_17LinearCombinationISK_fSK_fLNS_15FloatRoundStyleE2EEESJ_S1O_JEEENSA_5SM1004TMEM4LOAD26SM100_TMEM_LOAD_16dp128b8xES12_S1C_NSA_17SM75_U32x4_LDSM_NENSA_21SM90_TMA_STORE_IM2COLES1C_NSA_17SM90_U32x4_STSM_NENSA_39AutoVectorizingCopyWithAssumedAlignmentILi128EEEEEEvvEEEEvNT_6ParamsE,"aw",@nobits
	.sectionflags	@""
	.align	16
	.zero		1024


//--------------------- .nv.shared.reserved.0     --------------------------
	.section	.nv.shared.reserved.0,"aw",@nobits
	.weak		__nv_reservedSMEM_offset_0_alias
	.size		__nv_reservedSMEM_offset_0_alias, 0, 64
	.other		__nv_reservedSMEM_offset_0_alias,@"STO_CUDA_RESERVED_SHARED STV_DEFAULT"
__nv_reservedSMEM_offset_0_alias:
	.zero		0
.nv.shared.reserved.0:
	.zero		64
	.weak		__nv_reservedSMEM_tcgen05_partition
	.type		__nv_reservedSMEM_tcgen05_partition,@object
	.size		__nv_reservedSMEM_tcgen05_partition,(.L_0 - __nv_reservedSMEM_tcgen05_partition)
__nv_reservedSMEM_tcgen05_partition:
	.zero		32
.L_0:


//--------------------- .nv.global                --------------------------
	.section	.nv.global,"aw",@nobits
.nv.global:
	.type		_ZN39_INTERNAL_f75217e9_4_k_cu_e9cf4296_27264cute1_E,@object
	.size		_ZN39_INTERNAL_f75217e9_4_k_cu_e9cf4296_27264cute1_E,(_ZN39_INTERNAL_f75217e9_4_k_cu_e9cf4296_27264cuda3std3__45__cpo6cbeginE - _ZN39_INTERNAL_f75217e9_4_k_cu_e9cf4296_27264cute1_E)
_ZN39_INTERNAL_f75217e9_4_k_cu_e9cf4296_27264cute1_E:
	.zero		1
	.type		_ZN39_INTERNAL_f75217e9_4_k_cu_e9cf4296_27264cuda3std3__45__cpo6cbeginE,@object
	.size		_ZN39_INTERNAL_f75217e9_4_k_cu_e9cf4296_27264cuda3std3__45__cpo6cbeginE,(_ZN39_INTERNAL_f75217e9_4_k_cu_e9cf4296_27264cuda3std3__48in_placeE - _ZN39_INTERNAL_f75217e9_4_k_cu_e9cf4296_27264cuda3std3__45__cpo6cbeginE)
_ZN39_INTERNAL_f75217e9_4_k_cu_e9cf4296_27264cuda3std3__45__cpo6cbeginE:
	.zero		1
	.type		_ZN39_INTERNAL_f75217e9_4_k_cu_e9cf4296_27264cuda3std3__48in_placeE,@object
	.size		_ZN39_INTERNAL_f75217e9_4_k_cu_e9cf4296_27264cuda3std3__48in_placeE,(_ZN39_INTERNAL_f75217e9_4_k_cu_e9cf4296_27264cuda3std6ranges3__45__cpo9iter_moveE - _ZN39_INTERNAL_f75217e9_4_k_cu_e9cf4296_27264cuda3std3__48in_placeE)
_ZN39_INTERNAL_f75217e9_4_k_cu_e9cf4296_27264cuda3std3__48in_placeE:
	.zero		1
	.type		_ZN39_INTERNAL_f75217e9_4_k_cu_e9cf4296_27264cuda3std6ranges3__45__cpo9iter_moveE,@object
	.size		_ZN39_INTERNAL_f75217e9_4_k_cu_e9cf4296_27264cuda3std6ranges3__45__cpo9iter_moveE,(_ZN39_INTERNAL_f75217e9_4_k_cu_e9cf4296_27264cuda3std3__45__cpo5beginE - _ZN39_INTERNAL_f75217e9_4_k_cu_e9cf4296_27264cuda3std6ranges3__45__cpo9iter_moveE)
_ZN39_INTERNAL_f75217e9_4_k_cu_e9cf4296_27264cuda3std6ranges3__45__cpo9iter_moveE:
	.zero		1
	.type		_ZN39_INTERNAL_f75217e9_4_k_cu_e9cf4296_27264cuda3std3__45__cpo5beginE,@object
	.size		_ZN39_INTERNAL_f75217e9_4_k_cu_e9cf4296_27264cuda3std3__45__cpo5beginE,(_ZN39_INTERNAL_f75217e9_4_k_cu_e9cf4296_27264cuda3std3__441_GLOBAL__N__f75217e9_4_k_cu_e9cf4296_27266ignoreE - _ZN39_INTERNAL_f75217e9_4_k_cu_e9cf4296_27264cuda3std3__45__cpo5beginE)
_ZN39_INTERNAL_f75217e9_4_k_cu_e9cf4296_27264cuda3std3__45__cpo5beginE:
	.zero		1
	.type		_ZN39_INTERNAL_f75217e9_4_k_cu_e9cf4296_27264cuda3std3__441_GLOBAL__N__f75217e9_4_k_cu_e9cf4296_27266ignoreE,@object
	.size		_ZN39_INTERNAL_f75217e9_4_k_cu_e9cf4296_27264cuda3std3__441_GLOBAL__N__f75217e9_4_k_cu_e9cf4296_27266ignoreE,(_ZN39_INTERNAL_f75217e9_4_k_cu_e9cf4296_27264cute7productE - _ZN39_INTERNAL_f75217e9_4_k_cu_e9cf4296_27264cuda3std3__441_GLOBAL__N__f75217e9_4_k_cu_e9cf4296_27266ignoreE)
_ZN39_INTERNAL_f75217e9_4_k_cu_e9cf4296_27264cuda3std3__441_GLOBAL__N__f75217e9_4_k_cu_e9cf4296_27266ignoreE:
	.zero		1
	.type		_ZN39_INTERNAL_f75217e9_4_k_cu_e9cf4296_27264cute7productE,@object
	.size		_ZN39_INTERNAL_f75217e9_4_k_cu_e9cf4296_27264cute7productE,(_ZN39_INTERNAL_f75217e9_4_k_cu_e9cf4296_27264cuda3std3__45__cpo3endE - _ZN39_INTERNAL_f75217e9_4_k_cu_e9cf4296_27264cute7productE)
_ZN39_INTERNAL_f75217e9_4_k_cu_e9cf4296_27264cute7productE:
	.zero		1
	.type		_ZN39_INTERNAL_f75217e9_4_k_cu_e9cf4296_27264cuda3std3__45__cpo3endE,@object
	.size		_ZN39_INTERNAL_f75217e9_4_k_cu_e9cf4296_27264cuda3std3__45__cpo3endE,(_ZN39_INTERNAL_f75217e9_4_k_cu_e9cf4296_27264cuda3std3__419piecewise_constructE - _ZN39_INTERNAL_f75217e9_4_k_cu_e9cf4296_27264cuda3std3__45__cpo3endE)
_ZN39_INTERNAL_f75217e9_4_k_cu_e9cf4296_27264cuda3std3__45__cpo3endE:
	.zero		1
	.type		_ZN39_INTERNAL_f75217e9_4_k_cu_e9cf4296_27264cuda3std3__419piecewise_constructE,@object
	.size		_ZN39_INTERNAL_f75217e9_4_k_cu_e9cf4296_27264cuda3std3__419piecewise_constructE,(_ZN39_INTERNAL_f75217e9_4_k_cu_e9cf4296_27264cuda3std3__45__cpo4cendE - _ZN39_INTERNAL_f75217e9_4_k_cu_e9cf4296_27264cuda3std3__419piecewise_constructE)
_ZN39_INTERNAL_f75217e9_4_k_cu_e9cf4296_27264cuda3std3__419piecewise_constructE:
	.zero		1
	.type		_ZN39_INTERNAL_f75217e9_4_k_cu_e9cf4296_27264cuda3std3__45__cpo4cendE,@object
	.size		_ZN39_INTERNAL_f75217e9_4_k_cu_e9cf4296_27264cuda3std3__45__cpo4cendE,(_ZN39_INTERNAL_f75217e9_4_k_cu_e9cf4296_27264cuda3std6ranges3__45__cpo4swapE - _ZN39_INTERNAL_f75217e9_4_k_cu_e9cf4296_27264cuda3std3__45__cpo4cendE)
_ZN39_INTERNAL_f75217e9_4_k_cu_e9cf4296_27264cuda3std3__45__cpo4cendE:
	.zero		1
	.type		_ZN39_INTERNAL_f75217e9_4_k_cu_e9cf4296_27264cuda3std6ranges3__45__cpo4swapE,@object
	.size		_ZN39_INTERNAL_f75217e9_4_k_cu_e9cf4296_27264cuda3std6ranges3__45__cpo4swapE,(.L_10 - _ZN39_INTERNAL_f75217e9_4_k_cu_e9cf4296_27264cuda3std6ranges3__45__cpo4swapE)
_ZN39_INTERNAL_f75217e9_4_k_cu_e9cf4296_27264cuda3std6ranges3__45__cpo4swapE:
	.zero		1
.L_10:


//--------------------- .nv.constant0._ZN7cutlass13device_kernelINS_4conv6kernel13ConvUniversalINS1_16ConvProblemShapeILNS1_8OperatorE0ELi3EEENS1_10collective14CollectiveConvINS1_47MainloopSm100TmaUmmaWarpSpecializedImplicitGemmILS5_0ELi12ELi3ELi1ELi2EN4cute5tupleIJNSA_1CILi1EEESD_SD_EEEEENSB_IJNSC_ILi64EEESG_NSB_IJNSC_ILi32EEEEEEEEENS_10tfloat32_tESK_NSA_8TiledMMAINSA_8MMA_AtomIJNSA_17SM100_MMA_TF32_SSISK_SK_fLi64ELi64ELNSA_4UMMA5MajorE0ELSP_0ELNSO_7ScaleInE0ELSQ_0EEEEEENSA_6LayoutISE_NSB_IJNSC_ILi0EEESU_SU_EEEEENSB_IJNSA_10UnderscoreESX_SX_EEEEENS7_6detail27Sm100ImplicitGemmTileTraitsINSA_20SM90_TMA_LOAD_IM2COLENSA_14ComposedLayoutINSA_7SwizzleILi3ELi4ELi3EEENSA_18smem_ptr_flag_bitsILi32EEENST_INSB_IJNSC_ILi8EEESH_EEENSB_IJSH_SD_EEEEEEEvEENS11_INSA_13SM90_TMA_LOADES1C_vEEEENS_8epilogue10collective18CollectiveEpilogueINS1H_23Sm100TmaWarpSpecializedILi3ELi2ELi16ELb1ELb0EEEJSJ_NSB_IJNST_ISG_SD_EENST_ISH_SD_EEEEESK_NSB_IJNSB_IJllllEEESD_SU_EEESK_S1Q_NS1H_6fusion15FusionCallbacksIS1L_NS1R_17LinearCombinationISK_fSK_fLNS_15FloatRoundStyleE2EEESJ_S1O_JEEENSA_5SM1004TMEM4LOAD26SM100_TMEM_LOAD_16dp128b8xES12_S1C_NSA_17SM75_U32x4_LDSM_NENSA_21SM90_TMA_STORE_IM2COLES1C_NSA_17SM90_U32x4_STSM_NENSA_39AutoVectorizingCopyWithAssumedAlignmentILi128EEEEEEvvEEEEvNT_6ParamsE --------------------------
	.section	.nv.constant0._ZN7cutlass13device_kernelINS_4conv6kernel13ConvUniversalINS1_16ConvProblemShapeILNS1_8OperatorE0ELi3EEENS1_10collective14CollectiveConvINS1_47MainloopSm100TmaUmmaWarpSpecializedImplicitGemmILS5_0ELi12ELi3ELi1ELi2EN4cute5tupleIJNSA_1CILi1EEESD_SD_EEEEENSB_IJNSC_ILi64EEESG_NSB_IJNSC_ILi32EEEEEEEEENS_10tfloat32_tESK_NSA_8TiledMMAINSA_8MMA_AtomIJNSA_17SM100_MMA_TF32_SSISK_SK_fLi64ELi64ELNSA_4UMMA5MajorE0ELSP_0ELNSO_7ScaleInE0ELSQ_0EEEEEENSA_6LayoutISE_NSB_IJNSC_ILi0EEESU_SU_EEEEENSB_IJNSA_10UnderscoreESX_SX_EEEEENS7_6detail27Sm100ImplicitGemmTileTraitsINSA_20SM90_TMA_LOAD_IM2COLENSA_14ComposedLayoutINSA_7SwizzleILi3ELi4ELi3EEENSA_18smem_ptr_flag_bitsILi32EEENST_INSB_IJNSC_ILi8EEESH_EEENSB_IJSH_SD_EEEEEEEvEENS11_INSA_13SM90_TMA_LOADES1C_vEEEENS_8epilogue10collective18CollectiveEpilogueINS1H_23Sm100TmaWarpSpecializedILi3ELi2ELi16ELb1ELb0EEEJSJ_NSB_IJNST_ISG_SD_EENST_ISH_SD_EEEEESK_NSB_IJNSB_IJllllEEESD_SU_EEESK_S1Q_NS1H_6fusion15FusionCallbacksIS1L_NS1R_17LinearCombinationISK_fSK_fLNS_15FloatRoundStyleE2EEESJ_S1O_JEEENSA_5SM1004TMEM4LOAD26SM100_TMEM_LOAD_16dp128b8xES12_S1C_NSA_17SM75_U32x4_LDSM_NENSA_21SM90_TMA_STORE_IM2COLES1C_NSA_17SM90_U32x4_STSM_NENSA_39AutoVectorizingCopyWithAssumedAlignmentILi128EEEEEEvvEEEEvNT_6ParamsE,"a",@progbits
	.sectionflags	@""
	.align	4
.nv.constant0._ZN7cutlass13device_kernelINS_4conv6kernel13ConvUniversalINS1_16ConvProblemShapeILNS1_8OperatorE0ELi3EEENS1_10collective14CollectiveConvINS1_47MainloopSm100TmaUmmaWarpSpecializedImplicitGemmILS5_0ELi12ELi3ELi1ELi2EN4cute5tupleIJNSA_1CILi1EEESD_SD_EEEEENSB_IJNSC_ILi64EEESG_NSB_IJNSC_ILi32EEEEEEEEENS_10tfloat32_tESK_NSA_8TiledMMAINSA_8MMA_AtomIJNSA_17SM100_MMA_TF32_SSISK_SK_fLi64ELi64ELNSA_4UMMA5MajorE0ELSP_0ELNSO_7ScaleInE0ELSQ_0EEEEEENSA_6LayoutISE_NSB_IJNSC_ILi0EEESU_SU_EEEEENSB_IJNSA_10UnderscoreESX_SX_EEEEENS7_6detail27Sm100ImplicitGemmTileTraitsINSA_20SM90_TMA_LOAD_IM2COLENSA_14ComposedLayoutINSA_7SwizzleILi3ELi4ELi3EEENSA_18smem_ptr_flag_bitsILi32EEENST_INSB_IJNSC_ILi8EEESH_EEENSB_IJSH_SD_EEEEEEEvEENS11_INSA_13SM90_TMA_LOADES1C_vEEEENS_8epilogue10collective18CollectiveEpilogueINS1H_23Sm100TmaWarpSpecializedILi3ELi2ELi16ELb1ELb0EEEJSJ_NSB_IJNST_ISG_SD_EENST_ISH_SD_EEEEESK_NSB_IJNSB_IJllllEEESD_SU_EEESK_S1Q_NS1H_6fusion15FusionCallbacksIS1L_NS1R_17LinearCombinationISK_fSK_fLNS_15FloatRoundStyleE2EEESJ_S1O_JEEENSA_5SM1004TMEM4LOAD26SM100_TMEM_LOAD_16dp128b8xES12_S1C_NSA_17SM75_U32x4_LDSM_NENSA_21SM90_TMA_STORE_IM2COLES1C_NSA_17SM90_U32x4_STSM_NENSA_39AutoVectorizingCopyWithAssumedAlignmentILi128EEEEEEvvEEEEvNT_6ParamsE:
	.zero		3200


//--------------------- SYMBOLS --------------------------

	.type		.nv.reservedSmem.offset0,@object
	.size		.nv.reservedSmem.offset0,0x4
	.type		.nv.reservedSmem.cap,@object
	.size		.nv.reservedSmem.cap,0x4
	.type		__assertfail,@function
